//
// Generated by NVIDIA NVVM Compiler
//
// Compiler Build ID: CL-36424714
// Cuda compilation tools, release 13.0, V13.0.88
// Based on NVVM 20.0.0
//

.version 9.0
.target sm_100
.address_size 64

	// .globl	_Z15TransposeKernelP6__halfS0_S0_S0_iii

.visible .entry _Z15TransposeKernelP6__halfS0_S0_S0_iii(
	.param .u64 .ptr .align 1 _Z15TransposeKernelP6__halfS0_S0_S0_iii_param_0,
	.param .u64 .ptr .align 1 _Z15TransposeKernelP6__halfS0_S0_S0_iii_param_1,
	.param .u64 .ptr .align 1 _Z15TransposeKernelP6__halfS0_S0_S0_iii_param_2,
	.param .u64 .ptr .align 1 _Z15TransposeKernelP6__halfS0_S0_S0_iii_param_3,
	.param .u32 _Z15TransposeKernelP6__halfS0_S0_S0_iii_param_4,
	.param .u32 _Z15TransposeKernelP6__halfS0_S0_S0_iii_param_5,
	.param .u32 _Z15TransposeKernelP6__halfS0_S0_S0_iii_param_6
)
{
	.local .align 8 .b8 	__local_depot0[56];
	.reg .b64 	%SP;
	.reg .b64 	%SPL;
	.reg .pred 	%p<56>;
	.reg .b16 	%rs<3>;
	.reg .b32 	%r<627>;
	.reg .b64 	%rd<65>;

	mov.u64 	%SPL, __local_depot0;
	ld.param.u64 	%rd16, [_Z15TransposeKernelP6__halfS0_S0_S0_iii_param_0];
	ld.param.u64 	%rd17, [_Z15TransposeKernelP6__halfS0_S0_S0_iii_param_1];
	ld.param.u64 	%rd18, [_Z15TransposeKernelP6__halfS0_S0_S0_iii_param_2];
	ld.param.u64 	%rd19, [_Z15TransposeKernelP6__halfS0_S0_S0_iii_param_3];
	ld.param.u32 	%r154, [_Z15TransposeKernelP6__halfS0_S0_S0_iii_param_4];
	ld.param.u32 	%r611, [_Z15TransposeKernelP6__halfS0_S0_S0_iii_param_5];
	ld.param.u32 	%r153, [_Z15TransposeKernelP6__halfS0_S0_S0_iii_param_6];
	add.u64 	%rd1, %SPL, 0;
	mov.u32 	%r155, %ntid.x;
	mov.u32 	%r156, %ctaid.x;
	mov.u32 	%r157, %tid.x;
	mad.lo.s32 	%r1, %r155, %r156, %r157;
	setp.ge.s32 	%p1, %r1, %r154;
	@%p1 bra 	$L__BB0_90;
	setp.lt.s32 	%p2, %r153, 1;
	@%p2 bra 	$L__BB0_21;
	shr.u32 	%r160, %r1, 31;
	add.s32 	%r161, %r1, %r160;
	and.b32  	%r162, %r161, -2;
	sub.s32 	%r2, %r1, %r162;
	shr.s32 	%r3, %r161, 1;
	and.b32  	%r4, %r153, 7;
	setp.lt.u32 	%p3, %r153, 8;
	mov.b32 	%r567, 0;
	@%p3 bra 	$L__BB0_7;
	and.b32  	%r567, %r153, 2147483640;
	neg.s32 	%r560, %r567;
	add.s64 	%rd62, %rd1, 16;
	mov.b32 	%r562, 0;
$L__BB0_4:
	.pragma "nounroll";
	setp.ne.s32 	%p4, %r562, 0;
	@%p4 bra 	$L__BB0_6;
	st.local.v2.u32 	[%rd1], {%r2, %r3};
	mov.u32 	%r563, %r2;
$L__BB0_6:
	shr.u32 	%r165, %r563, 31;
	add.s32 	%r166, %r563, %r165;
	and.b32  	%r167, %r166, -2;
	sub.s32 	%r168, %r563, %r167;
	shr.s32 	%r169, %r166, 1;
	shr.s32 	%r170, %r563, 31;
	shr.u32 	%r171, %r170, 30;
	add.s32 	%r172, %r563, %r171;
	shr.s32 	%r173, %r172, 2;
	shr.u32 	%r174, %r166, 31;
	add.s32 	%r175, %r169, %r174;
	and.b32  	%r176, %r175, -2;
	sub.s32 	%r177, %r169, %r176;
	st.local.v2.u32 	[%rd62+-16], {%r168, %r177};
	shr.u32 	%r178, %r170, 29;
	add.s32 	%r179, %r563, %r178;
	shr.s32 	%r180, %r179, 3;
	shr.u32 	%r181, %r172, 31;
	add.s32 	%r182, %r173, %r181;
	and.b32  	%r183, %r182, -2;
	sub.s32 	%r184, %r173, %r183;
	shr.u32 	%r185, %r170, 28;
	add.s32 	%r186, %r563, %r185;
	shr.s32 	%r187, %r186, 4;
	shr.u32 	%r188, %r179, 31;
	add.s32 	%r189, %r180, %r188;
	and.b32  	%r190, %r189, -2;
	sub.s32 	%r191, %r180, %r190;
	st.local.v2.u32 	[%rd62+-8], {%r184, %r191};
	shr.u32 	%r192, %r170, 27;
	add.s32 	%r193, %r563, %r192;
	shr.s32 	%r194, %r193, 5;
	shr.u32 	%r195, %r186, 31;
	add.s32 	%r196, %r187, %r195;
	and.b32  	%r197, %r196, -2;
	sub.s32 	%r198, %r187, %r197;
	shr.u32 	%r199, %r170, 26;
	add.s32 	%r200, %r563, %r199;
	shr.s32 	%r201, %r200, 6;
	shr.u32 	%r202, %r193, 31;
	add.s32 	%r203, %r194, %r202;
	and.b32  	%r204, %r203, -2;
	sub.s32 	%r205, %r194, %r204;
	st.local.v2.u32 	[%rd62], {%r198, %r205};
	shr.u32 	%r206, %r170, 25;
	add.s32 	%r207, %r563, %r206;
	shr.s32 	%r208, %r207, 7;
	shr.u32 	%r209, %r200, 31;
	add.s32 	%r210, %r201, %r209;
	and.b32  	%r211, %r210, -2;
	sub.s32 	%r212, %r201, %r211;
	shr.u32 	%r213, %r170, 24;
	add.s32 	%r214, %r563, %r213;
	shr.s32 	%r563, %r214, 8;
	add.s32 	%r562, %r562, 8;
	st.local.u32 	[%rd62+16], %r563;
	shr.u32 	%r215, %r207, 31;
	add.s32 	%r216, %r208, %r215;
	and.b32  	%r217, %r216, -2;
	sub.s32 	%r218, %r208, %r217;
	st.local.v2.u32 	[%rd62+8], {%r212, %r218};
	add.s32 	%r560, %r560, 8;
	add.s64 	%rd62, %rd62, 32;
	setp.ne.s32 	%p5, %r560, 0;
	@%p5 bra 	$L__BB0_4;
$L__BB0_7:
	setp.eq.s32 	%p6, %r4, 0;
	@%p6 bra 	$L__BB0_21;
	and.b32  	%r16, %r153, 3;
	setp.lt.u32 	%p7, %r4, 4;
	@%p7 bra 	$L__BB0_12;
	setp.ne.s32 	%p8, %r567, 0;
	@%p8 bra 	$L__BB0_11;
	st.local.v2.u32 	[%rd1], {%r2, %r3};
	mov.u32 	%r563, %r2;
$L__BB0_11:
	mul.wide.u32 	%rd21, %r567, 4;
	add.s64 	%rd22, %rd1, %rd21;
	shr.u32 	%r219, %r563, 31;
	add.s32 	%r220, %r563, %r219;
	shr.s32 	%r221, %r220, 1;
	and.b32  	%r222, %r220, -2;
	sub.s32 	%r223, %r563, %r222;
	st.local.u32 	[%rd22], %r223;
	shr.s32 	%r224, %r563, 31;
	shr.u32 	%r225, %r224, 30;
	add.s32 	%r226, %r563, %r225;
	shr.s32 	%r227, %r226, 2;
	shr.u32 	%r228, %r220, 31;
	add.s32 	%r229, %r221, %r228;
	and.b32  	%r230, %r229, -2;
	sub.s32 	%r231, %r221, %r230;
	st.local.u32 	[%rd22+4], %r231;
	shr.u32 	%r232, %r224, 29;
	add.s32 	%r233, %r563, %r232;
	shr.s32 	%r234, %r233, 3;
	shr.u32 	%r235, %r226, 31;
	add.s32 	%r236, %r227, %r235;
	and.b32  	%r237, %r236, -2;
	sub.s32 	%r238, %r227, %r237;
	st.local.u32 	[%rd22+8], %r238;
	shr.u32 	%r239, %r224, 28;
	add.s32 	%r240, %r563, %r239;
	shr.s32 	%r241, %r240, 4;
	add.s32 	%r567, %r567, 4;
	st.local.u32 	[%rd22+16], %r241;
	shr.u32 	%r242, %r233, 31;
	add.s32 	%r243, %r234, %r242;
	and.b32  	%r244, %r243, -2;
	sub.s32 	%r245, %r234, %r244;
	st.local.u32 	[%rd22+12], %r245;
$L__BB0_12:
	setp.eq.s32 	%p9, %r16, 0;
	@%p9 bra 	$L__BB0_21;
	setp.eq.s32 	%p10, %r16, 1;
	@%p10 bra 	$L__BB0_17;
	setp.ne.s32 	%p11, %r567, 0;
	@%p11 bra 	$L__BB0_16;
	st.local.v2.u32 	[%rd1], {%r2, %r3};
$L__BB0_16:
	mul.wide.u32 	%rd23, %r567, 4;
	add.s64 	%rd24, %rd1, %rd23;
	ld.local.u32 	%r246, [%rd24];
	shr.u32 	%r247, %r246, 31;
	add.s32 	%r248, %r246, %r247;
	shr.s32 	%r249, %r248, 1;
	and.b32  	%r250, %r248, -2;
	sub.s32 	%r251, %r246, %r250;
	st.local.u32 	[%rd24], %r251;
	shr.s32 	%r252, %r246, 31;
	shr.u32 	%r253, %r252, 30;
	add.s32 	%r254, %r246, %r253;
	shr.s32 	%r255, %r254, 2;
	add.s32 	%r567, %r567, 2;
	st.local.u32 	[%rd24+8], %r255;
	shr.u32 	%r256, %r248, 31;
	add.s32 	%r257, %r249, %r256;
	and.b32  	%r258, %r257, -2;
	sub.s32 	%r259, %r249, %r258;
	st.local.u32 	[%rd24+4], %r259;
$L__BB0_17:
	and.b32  	%r260, %r153, 1;
	setp.eq.b32 	%p12, %r260, 1;
	not.pred 	%p13, %p12;
	@%p13 bra 	$L__BB0_21;
	setp.ne.s32 	%p14, %r567, 0;
	@%p14 bra 	$L__BB0_20;
	st.local.v2.u32 	[%rd1], {%r2, %r3};
$L__BB0_20:
	mul.wide.u32 	%rd25, %r567, 4;
	add.s64 	%rd26, %rd1, %rd25;
	ld.local.u32 	%r261, [%rd26];
	shr.u32 	%r262, %r261, 31;
	add.s32 	%r263, %r261, %r262;
	shr.s32 	%r264, %r263, 1;
	st.local.u32 	[%rd26+4], %r264;
	and.b32  	%r265, %r263, -2;
	sub.s32 	%r266, %r261, %r265;
	st.local.u32 	[%rd26], %r266;
$L__BB0_21:
	add.s32 	%r22, %r153, %r611;
	setp.lt.s32 	%p15, %r611, 1;
	mov.b32 	%r626, 0;
	mov.b32 	%r601, 1;
	@%p15 bra 	$L__BB0_76;
	shr.s32 	%r269, %r1, 31;
	shr.u32 	%r270, %r269, 28;
	add.s32 	%r271, %r1, %r270;
	and.b32  	%r272, %r271, -16;
	sub.s32 	%r23, %r1, %r272;
	shr.s32 	%r24, %r271, 4;
	add.s32 	%r273, %r153, 1;
	max.s32 	%r274, %r22, %r273;
	sub.s32 	%r25, %r274, %r153;
	and.b32  	%r26, %r25, 7;
	sub.s32 	%r275, %r153, %r274;
	setp.gt.u32 	%p16, %r275, -8;
	mov.u32 	%r573, %r153;
	@%p16 bra 	$L__BB0_42;
	add.s32 	%r577, %r153, 3;
	and.b32  	%r276, %r25, -8;
	neg.s32 	%r576, %r276;
$L__BB0_24:
	.pragma "nounroll";
	add.s32 	%r53, %r577, 4;
	setp.ne.s32 	%p17, %r577, 3;
	@%p17 bra 	$L__BB0_26;
	st.local.v2.u32 	[%rd1], {%r23, %r24};
$L__BB0_26:
	add.s32 	%r277, %r577, -3;
	mul.wide.s32 	%rd27, %r277, 4;
	add.s64 	%rd8, %rd1, %rd27;
	ld.local.u32 	%r278, [%rd8];
	shr.s32 	%r279, %r278, 31;
	shr.u32 	%r280, %r279, 28;
	add.s32 	%r281, %r278, %r280;
	shr.s32 	%r578, %r281, 4;
	st.local.u32 	[%rd8+4], %r578;
	and.b32  	%r282, %r281, -16;
	sub.s32 	%r283, %r278, %r282;
	st.local.u32 	[%rd8], %r283;
	setp.ne.s32 	%p18, %r577, 2;
	@%p18 bra 	$L__BB0_28;
	st.local.v2.u32 	[%rd1], {%r23, %r24};
	ld.local.u32 	%r578, [%rd8+4];
$L__BB0_28:
	shr.s32 	%r284, %r578, 31;
	shr.u32 	%r285, %r284, 28;
	add.s32 	%r286, %r578, %r285;
	shr.s32 	%r579, %r286, 4;
	st.local.u32 	[%rd8+8], %r579;
	and.b32  	%r287, %r286, -16;
	sub.s32 	%r288, %r578, %r287;
	st.local.u32 	[%rd8+4], %r288;
	setp.ne.s32 	%p19, %r577, 1;
	@%p19 bra 	$L__BB0_30;
	st.local.v2.u32 	[%rd1], {%r23, %r24};
	ld.local.u32 	%r579, [%rd8+8];
$L__BB0_30:
	shr.s32 	%r289, %r579, 31;
	shr.u32 	%r290, %r289, 28;
	add.s32 	%r291, %r579, %r290;
	shr.s32 	%r580, %r291, 4;
	st.local.u32 	[%rd8+12], %r580;
	and.b32  	%r292, %r291, -16;
	sub.s32 	%r293, %r579, %r292;
	st.local.u32 	[%rd8+8], %r293;
	setp.ne.s32 	%p20, %r53, 4;
	@%p20 bra 	$L__BB0_32;
	st.local.v2.u32 	[%rd1], {%r23, %r24};
	ld.local.u32 	%r580, [%rd8+12];
$L__BB0_32:
	shr.s32 	%r294, %r580, 31;
	shr.u32 	%r295, %r294, 28;
	add.s32 	%r296, %r580, %r295;
	shr.s32 	%r581, %r296, 4;
	st.local.u32 	[%rd8+16], %r581;
	and.b32  	%r297, %r296, -16;
	sub.s32 	%r298, %r580, %r297;
	st.local.u32 	[%rd8+12], %r298;
	setp.ne.s32 	%p21, %r577, -1;
	@%p21 bra 	$L__BB0_34;
	st.local.v2.u32 	[%rd1], {%r23, %r24};
	ld.local.u32 	%r581, [%rd8+16];
$L__BB0_34:
	shr.s32 	%r299, %r581, 31;
	shr.u32 	%r300, %r299, 28;
	add.s32 	%r301, %r581, %r300;
	shr.s32 	%r582, %r301, 4;
	st.local.u32 	[%rd8+20], %r582;
	and.b32  	%r302, %r301, -16;
	sub.s32 	%r303, %r581, %r302;
	st.local.u32 	[%rd8+16], %r303;
	setp.ne.s32 	%p22, %r577, -2;
	@%p22 bra 	$L__BB0_36;
	st.local.v2.u32 	[%rd1], {%r23, %r24};
	ld.local.u32 	%r582, [%rd8+20];
$L__BB0_36:
	shr.s32 	%r304, %r582, 31;
	shr.u32 	%r305, %r304, 28;
	add.s32 	%r306, %r582, %r305;
	shr.s32 	%r583, %r306, 4;
	st.local.u32 	[%rd8+24], %r583;
	and.b32  	%r307, %r306, -16;
	sub.s32 	%r308, %r582, %r307;
	st.local.u32 	[%rd8+20], %r308;
	setp.ne.s32 	%p23, %r53, 1;
	@%p23 bra 	$L__BB0_38;
	st.local.v2.u32 	[%rd1], {%r23, %r24};
	ld.local.u32 	%r583, [%rd8+24];
$L__BB0_38:
	shr.s32 	%r309, %r583, 31;
	shr.u32 	%r310, %r309, 28;
	add.s32 	%r311, %r583, %r310;
	shr.s32 	%r584, %r311, 4;
	st.local.u32 	[%rd8+28], %r584;
	and.b32  	%r312, %r311, -16;
	sub.s32 	%r313, %r583, %r312;
	st.local.u32 	[%rd8+24], %r313;
	setp.ne.s32 	%p24, %r577, -4;
	@%p24 bra 	$L__BB0_40;
	st.local.v2.u32 	[%rd1], {%r23, %r24};
	ld.local.u32 	%r584, [%rd8+28];
$L__BB0_40:
	shr.s32 	%r314, %r584, 31;
	shr.u32 	%r315, %r314, 28;
	add.s32 	%r316, %r584, %r315;
	shr.s32 	%r317, %r316, 4;
	st.local.u32 	[%rd8+32], %r317;
	and.b32  	%r318, %r316, -16;
	sub.s32 	%r319, %r584, %r318;
	st.local.u32 	[%rd8+28], %r319;
	add.s32 	%r577, %r577, 8;
	add.s32 	%r576, %r576, 8;
	setp.eq.s32 	%p25, %r576, 0;
	@%p25 bra 	$L__BB0_41;
	bra.uni 	$L__BB0_24;
$L__BB0_41:
	add.s32 	%r573, %r577, -3;
$L__BB0_42:
	setp.eq.s32 	%p26, %r26, 0;
	@%p26 bra 	$L__BB0_64;
	and.b32  	%r31, %r25, 3;
	setp.lt.u32 	%p27, %r26, 4;
	@%p27 bra 	$L__BB0_53;
	setp.ne.s32 	%p28, %r573, 0;
	@%p28 bra 	$L__BB0_46;
	st.local.v2.u32 	[%rd1], {%r23, %r24};
$L__BB0_46:
	mul.wide.s32 	%rd28, %r573, 4;
	add.s64 	%rd5, %rd1, %rd28;
	ld.local.u32 	%r320, [%rd5];
	shr.s32 	%r321, %r320, 31;
	shr.u32 	%r322, %r321, 28;
	add.s32 	%r323, %r320, %r322;
	shr.s32 	%r570, %r323, 4;
	st.local.u32 	[%rd5+4], %r570;
	and.b32  	%r324, %r323, -16;
	sub.s32 	%r325, %r320, %r324;
	st.local.u32 	[%rd5], %r325;
	setp.ne.s32 	%p29, %r573, -1;
	@%p29 bra 	$L__BB0_48;
	st.local.v2.u32 	[%rd1], {%r23, %r24};
	ld.local.u32 	%r570, [%rd5+4];
$L__BB0_48:
	shr.s32 	%r326, %r570, 31;
	shr.u32 	%r327, %r326, 28;
	add.s32 	%r328, %r570, %r327;
	shr.s32 	%r571, %r328, 4;
	st.local.u32 	[%rd5+8], %r571;
	and.b32  	%r329, %r328, -16;
	sub.s32 	%r330, %r570, %r329;
	st.local.u32 	[%rd5+4], %r330;
	setp.ne.s32 	%p30, %r573, -2;
	@%p30 bra 	$L__BB0_50;
	st.local.v2.u32 	[%rd1], {%r23, %r24};
	ld.local.u32 	%r571, [%rd5+8];
$L__BB0_50:
	shr.s32 	%r331, %r571, 31;
	shr.u32 	%r332, %r331, 28;
	add.s32 	%r333, %r571, %r332;
	shr.s32 	%r572, %r333, 4;
	st.local.u32 	[%rd5+12], %r572;
	and.b32  	%r334, %r333, -16;
	sub.s32 	%r335, %r571, %r334;
	st.local.u32 	[%rd5+8], %r335;
	setp.ne.s32 	%p31, %r573, -3;
	@%p31 bra 	$L__BB0_52;
	st.local.v2.u32 	[%rd1], {%r23, %r24};
	ld.local.u32 	%r572, [%rd5+12];
$L__BB0_52:
	add.s32 	%r573, %r573, 4;
	shr.s32 	%r336, %r572, 31;
	shr.u32 	%r337, %r336, 28;
	add.s32 	%r338, %r572, %r337;
	shr.s32 	%r339, %r338, 4;
	st.local.u32 	[%rd5+16], %r339;
	and.b32  	%r340, %r338, -16;
	sub.s32 	%r341, %r572, %r340;
	st.local.u32 	[%rd5+12], %r341;
$L__BB0_53:
	setp.eq.s32 	%p32, %r31, 0;
	@%p32 bra 	$L__BB0_64;
	setp.eq.s32 	%p33, %r31, 1;
	@%p33 bra 	$L__BB0_60;
	setp.ne.s32 	%p34, %r573, 0;
	@%p34 bra 	$L__BB0_57;
	st.local.v2.u32 	[%rd1], {%r23, %r24};
$L__BB0_57:
	mul.wide.s32 	%rd29, %r573, 4;
	add.s64 	%rd6, %rd1, %rd29;
	ld.local.u32 	%r342, [%rd6];
	shr.s32 	%r343, %r342, 31;
	shr.u32 	%r344, %r343, 28;
	add.s32 	%r345, %r342, %r344;
	shr.s32 	%r574, %r345, 4;
	st.local.u32 	[%rd6+4], %r574;
	and.b32  	%r346, %r345, -16;
	sub.s32 	%r347, %r342, %r346;
	st.local.u32 	[%rd6], %r347;
	setp.ne.s32 	%p35, %r573, -1;
	@%p35 bra 	$L__BB0_59;
	st.local.v2.u32 	[%rd1], {%r23, %r24};
	ld.local.u32 	%r574, [%rd6+4];
$L__BB0_59:
	add.s32 	%r573, %r573, 2;
	shr.s32 	%r348, %r574, 31;
	shr.u32 	%r349, %r348, 28;
	add.s32 	%r350, %r574, %r349;
	shr.s32 	%r351, %r350, 4;
	st.local.u32 	[%rd6+8], %r351;
	and.b32  	%r352, %r350, -16;
	sub.s32 	%r353, %r574, %r352;
	st.local.u32 	[%rd6+4], %r353;
$L__BB0_60:
	and.b32  	%r354, %r25, 1;
	setp.eq.b32 	%p36, %r354, 1;
	not.pred 	%p37, %p36;
	@%p37 bra 	$L__BB0_64;
	setp.ne.s32 	%p38, %r573, 0;
	@%p38 bra 	$L__BB0_63;
	st.local.v2.u32 	[%rd1], {%r23, %r24};
$L__BB0_63:
	mul.wide.s32 	%rd30, %r573, 4;
	add.s64 	%rd31, %rd1, %rd30;
	ld.local.u32 	%r355, [%rd31];
	shr.s32 	%r356, %r355, 31;
	shr.u32 	%r357, %r356, 28;
	add.s32 	%r358, %r355, %r357;
	shr.s32 	%r359, %r358, 4;
	st.local.u32 	[%rd31+4], %r359;
	and.b32  	%r360, %r358, -16;
	sub.s32 	%r361, %r355, %r360;
	st.local.u32 	[%rd31], %r361;
$L__BB0_64:
	and.b32  	%r48, %r611, 15;
	setp.lt.u32 	%p39, %r611, 16;
	mov.b32 	%r605, 1;
	mov.b32 	%r586, 0;
	mov.u32 	%r626, %r586;
	@%p39 bra 	$L__BB0_67;
	and.b32  	%r586, %r611, 2147483632;
	neg.s32 	%r603, %r586;
	mul.wide.s32 	%rd32, %r22, 4;
	add.s64 	%rd33, %rd32, %rd1;
	add.s64 	%rd64, %rd33, -12;
	mov.b32 	%r605, 1;
	mov.b32 	%r626, 0;
$L__BB0_66:
	.pragma "nounroll";
	ld.local.u32 	%r368, [%rd64+12];
	mad.lo.s32 	%r369, %r368, %r605, %r626;
	ld.local.u32 	%r370, [%rd64+8];
	mul.lo.s32 	%r371, %r605, %r370;
	shl.b32 	%r372, %r371, 4;
	add.s32 	%r373, %r372, %r369;
	ld.local.u32 	%r374, [%rd64+4];
	mul.lo.s32 	%r375, %r605, %r374;
	shl.b32 	%r376, %r375, 8;
	add.s32 	%r377, %r376, %r373;
	ld.local.u32 	%r378, [%rd64];
	mul.lo.s32 	%r379, %r605, %r378;
	shl.b32 	%r380, %r379, 12;
	add.s32 	%r381, %r380, %r377;
	ld.local.u32 	%r382, [%rd64+-4];
	mul.lo.s32 	%r383, %r605, %r382;
	shl.b32 	%r384, %r383, 16;
	add.s32 	%r385, %r384, %r381;
	ld.local.u32 	%r386, [%rd64+-8];
	mul.lo.s32 	%r387, %r605, %r386;
	shl.b32 	%r388, %r387, 20;
	add.s32 	%r389, %r388, %r385;
	ld.local.u32 	%r390, [%rd64+-12];
	mul.lo.s32 	%r391, %r605, %r390;
	shl.b32 	%r392, %r391, 24;
	add.s32 	%r393, %r392, %r389;
	ld.local.u32 	%r394, [%rd64+-16];
	mul.lo.s32 	%r395, %r605, %r394;
	shl.b32 	%r396, %r395, 28;
	add.s32 	%r626, %r396, %r393;
	add.s32 	%r603, %r603, 16;
	add.s64 	%rd64, %rd64, -64;
	setp.eq.s32 	%p40, %r603, 0;
	mov.b32 	%r605, 0;
	@%p40 bra 	$L__BB0_67;
	bra.uni 	$L__BB0_66;
$L__BB0_67:
	setp.eq.s32 	%p41, %r48, 0;
	mov.b32 	%r601, 0;
	@%p41 bra 	$L__BB0_76;
	and.b32  	%r81, %r611, 7;
	setp.lt.u32 	%p42, %r48, 8;
	@%p42 bra 	$L__BB0_70;
	sub.s32 	%r400, %r22, %r586;
	mul.wide.s32 	%rd34, %r400, 4;
	add.s64 	%rd35, %rd1, %rd34;
	ld.local.u32 	%r401, [%rd35];
	mad.lo.s32 	%r402, %r401, %r605, %r626;
	ld.local.u32 	%r403, [%rd35+-4];
	mul.lo.s32 	%r404, %r605, %r403;
	shl.b32 	%r405, %r404, 4;
	add.s32 	%r406, %r405, %r402;
	ld.local.u32 	%r407, [%rd35+-8];
	mul.lo.s32 	%r408, %r605, %r407;
	shl.b32 	%r409, %r408, 8;
	add.s32 	%r410, %r409, %r406;
	ld.local.u32 	%r411, [%rd35+-12];
	mul.lo.s32 	%r412, %r605, %r411;
	shl.b32 	%r413, %r412, 12;
	add.s32 	%r414, %r413, %r410;
	ld.local.u32 	%r415, [%rd35+-16];
	mul.lo.s32 	%r416, %r605, %r415;
	shl.b32 	%r417, %r416, 16;
	add.s32 	%r418, %r417, %r414;
	ld.local.u32 	%r419, [%rd35+-20];
	mul.lo.s32 	%r420, %r605, %r419;
	shl.b32 	%r421, %r420, 20;
	add.s32 	%r422, %r421, %r418;
	ld.local.u32 	%r423, [%rd35+-24];
	mul.lo.s32 	%r424, %r605, %r423;
	shl.b32 	%r425, %r424, 24;
	add.s32 	%r426, %r425, %r422;
	ld.local.u32 	%r427, [%rd35+-28];
	mul.lo.s32 	%r428, %r605, %r427;
	shl.b32 	%r429, %r428, 28;
	add.s32 	%r626, %r429, %r426;
	add.s32 	%r586, %r586, 8;
	mov.b32 	%r605, 0;
$L__BB0_70:
	setp.eq.s32 	%p43, %r81, 0;
	@%p43 bra 	$L__BB0_76;
	and.b32  	%r88, %r611, 3;
	setp.lt.u32 	%p44, %r81, 4;
	@%p44 bra 	$L__BB0_73;
	sub.s32 	%r432, %r22, %r586;
	mul.wide.s32 	%rd36, %r432, 4;
	add.s64 	%rd37, %rd1, %rd36;
	ld.local.u32 	%r433, [%rd37];
	mad.lo.s32 	%r434, %r433, %r605, %r626;
	ld.local.u32 	%r435, [%rd37+-4];
	mul.lo.s32 	%r436, %r605, %r435;
	shl.b32 	%r437, %r436, 4;
	add.s32 	%r438, %r437, %r434;
	ld.local.u32 	%r439, [%rd37+-8];
	mul.lo.s32 	%r440, %r605, %r439;
	shl.b32 	%r441, %r440, 8;
	add.s32 	%r442, %r441, %r438;
	ld.local.u32 	%r443, [%rd37+-12];
	mul.lo.s32 	%r444, %r605, %r443;
	shl.b32 	%r445, %r444, 12;
	add.s32 	%r626, %r445, %r442;
	shl.b32 	%r601, %r605, 16;
	add.s32 	%r586, %r586, 4;
	mov.u32 	%r605, %r601;
$L__BB0_73:
	setp.eq.s32 	%p45, %r88, 0;
	@%p45 bra 	$L__BB0_76;
	mul.wide.s32 	%rd38, %r22, 4;
	mul.wide.u32 	%rd39, %r586, 4;
	sub.s64 	%rd40, %rd38, %rd39;
	add.s64 	%rd63, %rd1, %rd40;
	neg.s32 	%r598, %r88;
	mov.u32 	%r601, %r605;
$L__BB0_75:
	.pragma "nounroll";
	ld.local.u32 	%r446, [%rd63];
	mad.lo.s32 	%r626, %r446, %r601, %r626;
	shl.b32 	%r601, %r601, 4;
	add.s64 	%rd63, %rd63, -4;
	add.s32 	%r598, %r598, 1;
	setp.ne.s32 	%p46, %r598, 0;
	@%p46 bra 	$L__BB0_75;
$L__BB0_76:
	setp.lt.s32 	%p47, %r153, 1;
	@%p47 bra 	$L__BB0_89;
	add.s32 	%r448, %r611, 1;
	max.s32 	%r449, %r22, %r448;
	sub.s32 	%r106, %r449, %r611;
	and.b32  	%r107, %r106, 15;
	sub.s32 	%r450, %r611, %r449;
	setp.gt.u32 	%p48, %r450, -16;
	@%p48 bra 	$L__BB0_80;
	and.b32  	%r451, %r106, -16;
	neg.s32 	%r606, %r451;
	mul.wide.s32 	%rd41, %r22, 4;
	add.s64 	%rd42, %rd41, %rd1;
	add.s64 	%rd12, %rd42, -28;
$L__BB0_79:
	.pragma "nounroll";
	mul.wide.s32 	%rd43, %r611, 4;
	sub.s64 	%rd44, %rd12, %rd43;
	ld.local.u32 	%r452, [%rd44+28];
	mad.lo.s32 	%r453, %r452, %r601, %r626;
	ld.local.u32 	%r454, [%rd44+24];
	mul.lo.s32 	%r455, %r601, %r454;
	shl.b32 	%r456, %r455, 1;
	add.s32 	%r457, %r456, %r453;
	ld.local.u32 	%r458, [%rd44+20];
	mul.lo.s32 	%r459, %r601, %r458;
	shl.b32 	%r460, %r459, 2;
	add.s32 	%r461, %r460, %r457;
	ld.local.u32 	%r462, [%rd44+16];
	mul.lo.s32 	%r463, %r601, %r462;
	shl.b32 	%r464, %r463, 3;
	add.s32 	%r465, %r464, %r461;
	ld.local.u32 	%r466, [%rd44+12];
	mul.lo.s32 	%r467, %r601, %r466;
	shl.b32 	%r468, %r467, 4;
	add.s32 	%r469, %r468, %r465;
	ld.local.u32 	%r470, [%rd44+8];
	mul.lo.s32 	%r471, %r601, %r470;
	shl.b32 	%r472, %r471, 5;
	add.s32 	%r473, %r472, %r469;
	ld.local.u32 	%r474, [%rd44+4];
	mul.lo.s32 	%r475, %r601, %r474;
	shl.b32 	%r476, %r475, 6;
	add.s32 	%r477, %r476, %r473;
	ld.local.u32 	%r478, [%rd44];
	mul.lo.s32 	%r479, %r601, %r478;
	shl.b32 	%r480, %r479, 7;
	add.s32 	%r481, %r480, %r477;
	ld.local.u32 	%r482, [%rd44+-4];
	mul.lo.s32 	%r483, %r601, %r482;
	shl.b32 	%r484, %r483, 8;
	add.s32 	%r485, %r484, %r481;
	ld.local.u32 	%r486, [%rd44+-8];
	mul.lo.s32 	%r487, %r601, %r486;
	shl.b32 	%r488, %r487, 9;
	add.s32 	%r489, %r488, %r485;
	ld.local.u32 	%r490, [%rd44+-12];
	mul.lo.s32 	%r491, %r601, %r490;
	shl.b32 	%r492, %r491, 10;
	add.s32 	%r493, %r492, %r489;
	ld.local.u32 	%r494, [%rd44+-16];
	mul.lo.s32 	%r495, %r601, %r494;
	shl.b32 	%r496, %r495, 11;
	add.s32 	%r497, %r496, %r493;
	ld.local.u32 	%r498, [%rd44+-20];
	mul.lo.s32 	%r499, %r601, %r498;
	shl.b32 	%r500, %r499, 12;
	add.s32 	%r501, %r500, %r497;
	ld.local.u32 	%r502, [%rd44+-24];
	mul.lo.s32 	%r503, %r601, %r502;
	shl.b32 	%r504, %r503, 13;
	add.s32 	%r505, %r504, %r501;
	ld.local.u32 	%r506, [%rd44+-28];
	mul.lo.s32 	%r507, %r601, %r506;
	shl.b32 	%r508, %r507, 14;
	add.s32 	%r509, %r508, %r505;
	ld.local.u32 	%r510, [%rd44+-32];
	mul.lo.s32 	%r511, %r601, %r510;
	shl.b32 	%r512, %r511, 15;
	add.s32 	%r626, %r512, %r509;
	shl.b32 	%r601, %r601, 16;
	add.s32 	%r611, %r611, 16;
	add.s32 	%r606, %r606, 16;
	setp.ne.s32 	%p49, %r606, 0;
	@%p49 bra 	$L__BB0_79;
$L__BB0_80:
	setp.eq.s32 	%p50, %r107, 0;
	@%p50 bra 	$L__BB0_89;
	and.b32  	%r126, %r106, 7;
	setp.lt.u32 	%p51, %r107, 8;
	@%p51 bra 	$L__BB0_83;
	sub.s32 	%r514, %r22, %r611;
	mul.wide.s32 	%rd45, %r514, 4;
	add.s64 	%rd46, %rd1, %rd45;
	ld.local.u32 	%r515, [%rd46];
	mad.lo.s32 	%r516, %r515, %r601, %r626;
	ld.local.u32 	%r517, [%rd46+-4];
	mul.lo.s32 	%r518, %r601, %r517;
	shl.b32 	%r519, %r518, 1;
	add.s32 	%r520, %r519, %r516;
	ld.local.u32 	%r521, [%rd46+-8];
	mul.lo.s32 	%r522, %r601, %r521;
	shl.b32 	%r523, %r522, 2;
	add.s32 	%r524, %r523, %r520;
	ld.local.u32 	%r525, [%rd46+-12];
	mul.lo.s32 	%r526, %r601, %r525;
	shl.b32 	%r527, %r526, 3;
	add.s32 	%r528, %r527, %r524;
	ld.local.u32 	%r529, [%rd46+-16];
	mul.lo.s32 	%r530, %r601, %r529;
	shl.b32 	%r531, %r530, 4;
	add.s32 	%r532, %r531, %r528;
	ld.local.u32 	%r533, [%rd46+-20];
	mul.lo.s32 	%r534, %r601, %r533;
	shl.b32 	%r535, %r534, 5;
	add.s32 	%r536, %r535, %r532;
	ld.local.u32 	%r537, [%rd46+-24];
	mul.lo.s32 	%r538, %r601, %r537;
	shl.b32 	%r539, %r538, 6;
	add.s32 	%r540, %r539, %r536;
	ld.local.u32 	%r541, [%rd46+-28];
	mul.lo.s32 	%r542, %r601, %r541;
	shl.b32 	%r543, %r542, 7;
	add.s32 	%r626, %r543, %r540;
	shl.b32 	%r601, %r601, 8;
	add.s32 	%r611, %r611, 8;
$L__BB0_83:
	setp.eq.s32 	%p52, %r126, 0;
	@%p52 bra 	$L__BB0_89;
	and.b32  	%r134, %r106, 3;
	setp.lt.u32 	%p53, %r126, 4;
	@%p53 bra 	$L__BB0_86;
	sub.s32 	%r545, %r22, %r611;
	mul.wide.s32 	%rd47, %r545, 4;
	add.s64 	%rd48, %rd1, %rd47;
	ld.local.u32 	%r546, [%rd48];
	mad.lo.s32 	%r547, %r546, %r601, %r626;
	ld.local.u32 	%r548, [%rd48+-4];
	mul.lo.s32 	%r549, %r601, %r548;
	shl.b32 	%r550, %r549, 1;
	add.s32 	%r551, %r550, %r547;
	ld.local.u32 	%r552, [%rd48+-8];
	mul.lo.s32 	%r553, %r601, %r552;
	shl.b32 	%r554, %r553, 2;
	add.s32 	%r555, %r554, %r551;
	ld.local.u32 	%r556, [%rd48+-12];
	mul.lo.s32 	%r557, %r601, %r556;
	shl.b32 	%r558, %r557, 3;
	add.s32 	%r626, %r558, %r555;
	shl.b32 	%r601, %r601, 4;
	add.s32 	%r611, %r611, 4;
$L__BB0_86:
	setp.eq.s32 	%p54, %r134, 0;
	@%p54 bra 	$L__BB0_89;
	mul.wide.s32 	%rd49, %r22, 4;
	add.s64 	%rd15, %rd1, %rd49;
	neg.s32 	%r622, %r134;
$L__BB0_88:
	.pragma "nounroll";
	mul.wide.s32 	%rd50, %r611, 4;
	sub.s64 	%rd51, %rd15, %rd50;
	ld.local.u32 	%r559, [%rd51];
	mad.lo.s32 	%r626, %r559, %r601, %r626;
	shl.b32 	%r601, %r601, 1;
	add.s32 	%r611, %r611, 1;
	add.s32 	%r622, %r622, 1;
	setp.ne.s32 	%p55, %r622, 0;
	@%p55 bra 	$L__BB0_88;
$L__BB0_89:
	cvta.to.global.u64 	%rd52, %rd18;
	mul.wide.s32 	%rd53, %r626, 2;
	add.s64 	%rd54, %rd52, %rd53;
	cvta.to.global.u64 	%rd55, %rd16;
	mul.wide.s32 	%rd56, %r1, 2;
	add.s64 	%rd57, %rd55, %rd56;
	ld.global.u16 	%rs1, [%rd57];
	st.global.u16 	[%rd54], %rs1;
	cvta.to.global.u64 	%rd58, %rd19;
	add.s64 	%rd59, %rd58, %rd53;
	cvta.to.global.u64 	%rd60, %rd17;
	add.s64 	%rd61, %rd60, %rd56;
	ld.global.u16 	%rs2, [%rd61];
	st.global.u16 	[%rd59], %rs2;
$L__BB0_90:
	ret;

}


// ===== COMPILED SASS (sm_100) =====

	.target	sm_100

	.elftype	@"ET_EXEC"


//--------------------- .note.nv.tkinfo           --------------------------
	.section	.note.nv.tkinfo,"",@"SHT_NOTE"
	.sectionflags	@"SHF_NOTE_NV_TKINFO"
	.tkinfo
        /*0018*/ 	.word	0x00000002
        /*0030*/ 	.string	""
        /*0030*/ 	.string	"ptxas"
        /*0030*/ 	.string	"Cuda compilation tools, release 13.0, V13.0.88"
        /*0030*/ 	.string	"Build cuda_13.0.r13.0/compiler.36424714_0"
        /*0030*/ 	.string	"-arch sm_100 -m 64 "



//--------------------- .note.nv.cuinfo           --------------------------
	.section	.note.nv.cuinfo,"",@"SHT_NOTE"
	.sectionflags	@"SHF_NOTE_NV_CUINFO"
        /*0018*/ 	.short	0x0002
        /*001a*/ 	.short	0x0064
        /*001c*/ 	.short	0x0082
	.zero		2


//--------------------- .nv.info                  --------------------------
	.section	.nv.info,"",@"SHT_CUDA_INFO"
	.align	4


	//----- nvinfo : EIATTR_REGCOUNT
	.align		4
        /*0000*/ 	.byte	0x04, 0x2f
        /*0002*/ 	.short	(.L_1 - .L_0)
	.align		4
.L_0:
        /*0004*/ 	.word	index@(_Z15TransposeKernelP6__halfS0_S0_S0_iii)
        /*0008*/ 	.word	0x0000001f


	//----- nvinfo : EIATTR_FRAME_SIZE
	.align		4
.L_1:
        /*000c*/ 	.byte	0x04, 0x11
        /*000e*/ 	.short	(.L_3 - .L_2)
	.align		4
.L_2:
        /*0010*/ 	.word	index@(_Z15TransposeKernelP6__halfS0_S0_S0_iii)
        /*0014*/ 	.word	0x00000038


	//----- nvinfo : EIATTR_MIN_STACK_SIZE
	.align		4
.L_3:
        /*0018*/ 	.byte	0x04, 0x12
        /*001a*/ 	.short	(.L_5 - .L_4)
	.align		4
.L_4:
        /*001c*/ 	.word	index@(_Z15TransposeKernelP6__halfS0_S0_S0_iii)
        /*0020*/ 	.word	0x00000038
.L_5:


//--------------------- .nv.compat                --------------------------
	.section	.nv.compat,"",@"SHT_CUDA_COMPAT_INFO"
	.align	4
        /*0000*/ 	.byte	0x02, 0x09, 0x00, 0x00, 0x02, 0x02, 0x01, 0x00, 0x02, 0x05, 0x05, 0x00, 0x03, 0x07, 0x01, 0x01
        /*0010*/ 	.byte	0x02, 0x03, 0x00, 0x00, 0x02, 0x06, 0x01, 0x00, 0x04, 0x0b, 0x08, 0x00, 0x09, 0x00, 0x00, 0x00
        /*0020*/ 	.byte	0x00, 0x00, 0x00, 0x00


//--------------------- .nv.info._Z15TransposeKernelP6__halfS0_S0_S0_iii --------------------------
	.section	.nv.info._Z15TransposeKernelP6__halfS0_S0_S0_iii,"",@"SHT_CUDA_INFO"
	.sectionflags	@""
	.align	4


	//----- nvinfo : EIATTR_CUDA_API_VERSION
	.align		4
        /*0000*/ 	.byte	0x04, 0x37
        /*0002*/ 	.short	(.L_7 - .L_6)
.L_6:
        /*0004*/ 	.word	0x00000082


	//----- nvinfo : EIATTR_KPARAM_INFO
	.align		4
.L_7:
        /*0008*/ 	.byte	0x04, 0x17
        /*000a*/ 	.short	(.L_9 - .L_8)
.L_8:
        /*000c*/ 	.word	0x00000000
        /*0010*/ 	.short	0x0006
        /*0012*/ 	.short	0x0028
        /*0014*/ 	.byte	0x00, 0xf0, 0x11, 0x00


	//----- nvinfo : EIATTR_KPARAM_INFO
	.align		4
.L_9:
        /*0018*/ 	.byte	0x04, 0x17
        /*001a*/ 	.short	(.L_11 - .L_10)
.L_10:
        /*001c*/ 	.word	0x00000000
        /*0020*/ 	.short	0x0005
        /*0022*/ 	.short	0x0024
        /*0024*/ 	.byte	0x00, 0xf0, 0x11, 0x00


	//----- nvinfo : EIATTR_KPARAM_INFO
	.align		4
.L_11:
        /*0028*/ 	.byte	0x04, 0x17
        /*002a*/ 	.short	(.L_13 - .L_12)
.L_12:
        /*002c*/ 	.word	0x00000000
        /*0030*/ 	.short	0x0004
        /*0032*/ 	.short	0x0020
        /*0034*/ 	.byte	0x00, 0xf0, 0x11, 0x00


	//----- nvinfo : EIATTR_KPARAM_INFO
	.align		4
.L_13:
        /*0038*/ 	.byte	0x04, 0x17
        /*003a*/ 	.short	(.L_15 - .L_14)
.L_14:
        /*003c*/ 	.word	0x00000000
        /*0040*/ 	.short	0x0003
        /*0042*/ 	.short	0x0018
        /*0044*/ 	.byte	0x00, 0xf5, 0x21, 0x00


	//----- nvinfo : EIATTR_KPARAM_INFO
	.align		4
.L_15:
        /*0048*/ 	.byte	0x04, 0x17
        /*004a*/ 	.short	(.L_17 - .L_16)
.L_16:
        /*004c*/ 	.word	0x00000000
        /*0050*/ 	.short	0x0002
        /*0052*/ 	.short	0x0010
        /*0054*/ 	.byte	0x00, 0xf5, 0x21, 0x00


	//----- nvinfo : EIATTR_KPARAM_INFO
	.align		4
.L_17:
        /*0058*/ 	.byte	0x04, 0x17
        /*005a*/ 	.short	(.L_19 - .L_18)
.L_18:
        /*005c*/ 	.word	0x00000000
        /*0060*/ 	.short	0x0001
        /*0062*/ 	.short	0x0008
        /*0064*/ 	.byte	0x00, 0xf5, 0x21, 0x00


	//----- nvinfo : EIATTR_KPARAM_INFO
	.align		4
.L_19:
        /*0068*/ 	.byte	0x04, 0x17
        /*006a*/ 	.short	(.L_21 - .L_20)
.L_20:
        /*006c*/ 	.word	0x00000000
        /*0070*/ 	.short	0x0000
        /*0072*/ 	.short	0x0000
        /*0074*/ 	.byte	0x00, 0xf5, 0x21, 0x00


	//----- nvinfo : EIATTR_SPARSE_MMA_MASK
	.align		4
.L_21:
        /*0078*/ 	.byte	0x03, 0x50
        /*007a*/ 	.short	0x0000


	//----- nvinfo : EIATTR_MAXREG_COUNT
	.align		4
        /*007c*/ 	.byte	0x03, 0x1b
        /*007e*/ 	.short	0x00ff


	//----- nvinfo : EIATTR_MERCURY_ISA_VERSION
	.align		4
        /*0080*/ 	.byte	0x03, 0x5f
        /*0082*/ 	.short	0x0101


	//----- nvinfo : EIATTR_VRC_CTA_INIT_COUNT
	.align		4
        /*0084*/ 	.byte	0x02, 0x4a
	.zero		1
	.zero		1


	//----- nvinfo : EIATTR_EXIT_INSTR_OFFSETS
	.align		4
        /*0088*/ 	.byte	0x04, 0x1c
        /*008a*/ 	.short	(.L_23 - .L_22)


	//   ....[0]....
.L_22:
        /*008c*/ 	.word	0x000000a0


	//   ....[1]....
        /*0090*/ 	.word	0x00002c00


	//----- nvinfo : EIATTR_CBANK_PARAM_SIZE
	.align		4
.L_23:
        /*0094*/ 	.byte	0x03, 0x19
        /*0096*/ 	.short	0x002c


	//----- nvinfo : EIATTR_PARAM_CBANK
	.align		4
        /*0098*/ 	.byte	0x04, 0x0a
        /*009a*/ 	.short	(.L_25 - .L_24)
	.align		4
.L_24:
        /*009c*/ 	.word	index@(.nv.constant0._Z15TransposeKernelP6__halfS0_S0_S0_iii)
        /*00a0*/ 	.short	0x0380
        /*00a2*/ 	.short	0x002c


	//----- nvinfo : EIATTR_SW_WAR
	.align		4
.L_25:
        /*00a4*/ 	.byte	0x04, 0x36
        /*00a6*/ 	.short	(.L_27 - .L_26)
.L_26:
        /*00a8*/ 	.word	0x00000008
.L_27:


//--------------------- .nv.callgraph             --------------------------
	.section	.nv.callgraph,"",@"SHT_CUDA_CALLGRAPH"
	.align	4
	.sectionentsize	8
	.align		4
        /*0000*/ 	.word	0x00000000
	.align		4
        /*0004*/ 	.word	0xffffffff
	.align		4
        /*0008*/ 	.word	0x00000000
	.align		4
        /*000c*/ 	.word	0xfffffffe
	.align		4
        /*0010*/ 	.word	0x00000000
	.align		4
        /*0014*/ 	.word	0xfffffffd
	.align		4
        /*0018*/ 	.word	0x00000000
	.align		4
        /*001c*/ 	.word	0xfffffffc


//--------------------- .text._Z15TransposeKernelP6__halfS0_S0_S0_iii --------------------------
	.section	.text._Z15TransposeKernelP6__halfS0_S0_S0_iii,"ax",@progbits
	.align	128
        .global         _Z15TransposeKernelP6__halfS0_S0_S0_iii
        .type           _Z15TransposeKernelP6__halfS0_S0_S0_iii,@function
        .size           _Z15TransposeKernelP6__halfS0_S0_S0_iii,(.L_x_40 - _Z15TransposeKernelP6__halfS0_S0_S0_iii)
        .other          _Z15TransposeKernelP6__halfS0_S0_S0_iii,@"STO_CUDA_ENTRY STV_DEFAULT"
_Z15TransposeKernelP6__halfS0_S0_S0_iii:
.text._Z15TransposeKernelP6__halfS0_S0_S0_iii:
[----:B------:R-:W0:Y:S01]  /*0000*/  LDC R1, c[0x0][0x37c] ;  /* 0x0000df00ff017b82 */ /* 0x000e220000000800 */
[----:B------:R-:W1:Y:S01]  /*0010*/  S2R R10, SR_CTAID.X ;  /* 0x00000000000a7919 */ /* 0x000e620000002500 */
[----:B------:R-:W1:Y:S01]  /*0020*/  LDCU UR4, c[0x0][0x360] ;  /* 0x00006c00ff0477ac */ /* 0x000e620008000800 */
[----:B0-----:R-:W-:Y:S01]  /*0030*/  VIADD R1, R1, 0xffffffc8 ;  /* 0xffffffc801017836 */ /* 0x001fe20000000000 */
[----:B------:R-:W1:Y:S01]  /*0040*/  S2R R3, SR_TID.X ;  /* 0x0000000000037919 */ /* 0x000e620000002100 */
[----:B------:R-:W0:Y:S01]  /*0050*/  LDCU UR5, c[0x0][0x3a0] ;  /* 0x00007400ff0577ac */ /* 0x000e220008000800 */
[----:B------:R-:W2:Y:S02]  /*0060*/  LDCU UR6, c[0x0][0x3a4] ;  /* 0x00007480ff0677ac */ /* 0x000ea40008000800 */
[----:B--2---:R-:W-:Y:S02]  /*0070*/  IMAD.U32 R11, RZ, RZ, UR6 ;  /* 0x00000006ff0b7e24 */ /* 0x004fe4000f8e00ff */
[----:B-1----:R-:W-:-:S05]  /*0080*/  IMAD R10, R10, UR4, R3 ;  /* 0x000000040a0a7c24 */ /* 0x002fca000f8e0203 */
[----:B0-----:R-:W-:-:S13]  /*0090*/  ISETP.GE.AND P0, PT, R10, UR5, PT ;  /* 0x000000050a007c0c */ /* 0x001fda000bf06270 */
[----:B------:R-:W-:Y:S05]  /*00a0*/  @P0 EXIT ;  /* 0x000000000000094d */ /* 0x000fea0003800000 */
[----:B------:R-:W0:Y:S02]  /*00b0*/  LDCU UR4, c[0x0][0x3a8] ;  /* 0x00007500ff0477ac */ /* 0x000e240008000800 */
[----:B0-----:R-:W-:-:S09]  /*00c0*/  UISETP.GE.AND UP0, UPT, UR4, 0x1, UPT ;  /* 0x000000010400788c */ /* 0x001fd2000bf06270 */
[----:B------:R-:W-:Y:S05]  /*00d0*/  BRA.U !UP0, `(.L_x_0) ;  /* 0x0000000908207547 */ /* 0x000fea000b800000 */
[----:B------:R-:W-:Y:S01]  /*00e0*/  UISETP.GE.U32.AND UP1, UPT, UR4, 0x8, UPT ;  /* 0x000000080400788c */ /* 0x000fe2000bf26070 */
[----:B------:R-:W-:Y:S01]  /*00f0*/  LEA.HI R3, R10, R10, RZ, 0x1 ;  /* 0x0000000a0a037211 */ /* 0x000fe200078f08ff */
[----:B------:R-:W-:Y:S01]  /*0100*/  ULOP3.LUT UR5, UR4, 0x7, URZ, 0xc0, !UPT ;  /* 0x0000000704057892 */ /* 0x000fe2000f8ec0ff */
[----:B------:R-:W-:Y:S02]  /*0110*/  IMAD.MOV.U32 R0, RZ, RZ, RZ ;  /* 0x000000ffff007224 */ /* 0x000fe400078e00ff */
[----:B------:R-:W-:Y:S01]  /*0120*/  LOP3.LUT R5, R3, 0xfffffffe, RZ, 0xc0, !PT ;  /* 0xfffffffe03057812 */ /* 0x000fe200078ec0ff */
[----:B------:R-:W-:Y:S01]  /*0130*/  UISETP.NE.AND UP0, UPT, UR5, URZ, UPT ;  /* 0x000000ff0500728c */ /* 0x000fe2000bf05270 */
[----:B------:R-:W-:-:S03]  /*0140*/  SHF.R.S32.HI R3, RZ, 0x1, R3 ;  /* 0x00000001ff037819 */ /* 0x000fc60000011403 */
[----:B------:R-:W-:Y:S01]  /*0150*/  IMAD.IADD R2, R10, 0x1, -R5 ;  /* 0x000000010a027824 */ /* 0x000fe200078e0a05 */
[----:B------:R-:W-:Y:S06]  /*0160*/  BRA.U !UP1, `(.L_x_1) ;  /* 0x0000000109e87547 */ /* 0x000fec000b800000 */
[----:B------:R-:W-:Y:S01]  /*0170*/  ULOP3.LUT UR4, UR4, 0x7ffffff8, URZ, 0xc0, !UPT ;  /* 0x7ffffff804047892 */ /* 0x000fe2000f8ec0ff */
[----:B------:R-:W-:-:S03]  /*0180*/  VIADD R4, R1, 0x10 ;  /* 0x0000001001047836 */ /* 0x000fc60000000000 */
[----:B------:R-:W-:Y:S02]  /*0190*/  UIADD3 UR6, UPT, UPT, -UR4, URZ, URZ ;  /* 0x000000ff04067290 */ /* 0x000fe4000fffe1ff */
[----:B------:R-:W-:Y:S01]  /*01a0*/  IMAD.U32 R0, RZ, RZ, UR4 ;  /* 0x00000004ff007e24 */ /* 0x000fe2000f8e00ff */
[----:B------:R-:W-:-:S09]  /*01b0*/  UMOV UR4, URZ ;  /* 0x000000ff00047c82 */ /* 0x000fd20008000000 */
.L_x_2:
[----:B------:R-:W-:Y:S01]  /*01c0*/  ISETP.NE.AND P0, PT, RZ, UR4, PT ;  /* 0x00000004ff007c0c */ /* 0x000fe2000bf05270 */
[----:B------:R-:W-:Y:S02]  /*01d0*/  UIADD3 UR6, UPT, UPT, UR6, 0x8, URZ ;  /* 0x0000000806067890 */ /* 0x000fe4000fffe0ff */
[----:B------:R-:W-:Y:S02]  /*01e0*/  UIADD3 UR4, UPT, UPT, UR4, 0x8, URZ ;  /* 0x0000000804047890 */ /* 0x000fe4000fffe0ff */
[----:B------:R-:W-:-:S08]  /*01f0*/  UISETP.NE.AND UP1, UPT, UR6, URZ, UPT ;  /* 0x000000ff0600728c */ /* 0x000fd0000bf25270 */
[----:B------:R-:W-:Y:S01]  /*0200*/  @!P0 IMAD.MOV.U32 R5, RZ, RZ, R2 ;  /* 0x000000ffff058224 */ /* 0x000fe200078e0002 */
[----:B------:R-:W-:Y:S04]  /*0210*/  @!P0 STL.64 [R1], R2 ;  /* 0x0000000201008387 */ /* 0x000fe80000100a00 */
[----:B------:R-:W-:Y:S02]  /*0220*/  SHF.R.S32.HI R12, RZ, 0x1f, R5 ;  /* 0x0000001fff0c7819 */ /* 0x000fe40000011405 */
[-C--:B------:R-:W-:Y:S02]  /*0230*/  LEA.HI R6, R5, R5.reuse, RZ, 0x1 ;  /* 0x0000000505067211 */ /* 0x080fe400078f08ff */
[CC--:B------:R-:W-:Y:S02]  /*0240*/  LEA.HI R8, R12.reuse, R5.reuse, RZ, 0x2 ;  /* 0x000000050c087211 */ /* 0x0c0fe400078f10ff */
[----:B------:R-:W-:-:S02]  /*0250*/  LEA.HI R20, R12, R5, RZ, 0x3 ;  /* 0x000000050c147211 */ /* 0x000fc400078f18ff */
[----:B------:R-:W-:Y:S02]  /*0260*/  SHF.R.S32.HI R17, RZ, 0x2, R8 ;  /* 0x00000002ff117819 */ /* 0x000fe40000011408 */
[----:B------:R-:W-:Y:S02]  /*0270*/  SHF.R.S32.HI R7, RZ, 0x1, R6 ;  /* 0x00000001ff077819 */ /* 0x000fe40000011406 */
[----:B------:R-:W-:Y:S02]  /*0280*/  SHF.R.S32.HI R9, RZ, 0x3, R20 ;  /* 0x00000003ff097819 */ /* 0x000fe40000011414 */
[----:B------:R-:W-:Y:S02]  /*0290*/  LEA.HI R8, R8, R17, RZ, 0x1 ;  /* 0x0000001108087211 */ /* 0x000fe400078f08ff */
[----:B------:R-:W-:Y:S02]  /*02a0*/  LEA.HI R18, R6, R7, RZ, 0x1 ;  /* 0x0000000706127211 */ /* 0x000fe400078f08ff */
[----:B------:R-:W-:-:S02]  /*02b0*/  LEA.HI R20, R20, R9, RZ, 0x1 ;  /* 0x0000000914147211 */ /* 0x000fc400078f08ff */
[----:B------:R-:W-:Y:S02]  /*02c0*/  LOP3.LUT R8, R8, 0xfffffffe, RZ, 0xc0, !PT ;  /* 0xfffffffe08087812 */ /* 0x000fe400078ec0ff */
[----:B------:R-:W-:Y:S02]  /*02d0*/  LOP3.LUT R6, R6, 0xfffffffe, RZ, 0xc0, !PT ;  /* 0xfffffffe06067812 */ /* 0x000fe400078ec0ff */
[-C--:B------:R-:W-:Y:S01]  /*02e0*/  LEA.HI R16, R12, R5.reuse, RZ, 0x4 ;  /* 0x000000050c107211 */ /* 0x080fe200078f20ff */
[----:B------:R-:W-:Y:S01]  /*02f0*/  IMAD.IADD R8, R17, 0x1, -R8 ;  /* 0x0000000111087824 */ /* 0x000fe200078e0a08 */
[----:B------:R-:W-:Y:S01]  /*0300*/  LOP3.LUT R18, R18, 0xfffffffe, RZ, 0xc0, !PT ;  /* 0xfffffffe12127812 */ /* 0x000fe200078ec0ff */
[----:B------:R-:W-:Y:S01]  /*0310*/  IMAD.IADD R6, R5, 0x1, -R6 ;  /* 0x0000000105067824 */ /* 0x000fe200078e0a06 */
[----:B------:R-:W-:Y:S02]  /*0320*/  LOP3.LUT R20, R20, 0xfffffffe, RZ, 0xc0, !PT ;  /* 0xfffffffe14147812 */ /* 0x000fe400078ec0ff */
[CC--:B------:R-:W-:Y:S01]  /*0330*/  LEA.HI R14, R12.reuse, R5.reuse, RZ, 0x7 ;  /* 0x000000050c0e7211 */ /* 0x0c0fe200078f38ff */
[----:B------:R-:W-:Y:S01]  /*0340*/  IMAD.IADD R7, R7, 0x1, -R18 ;  /* 0x0000000107077824 */ /* 0x000fe200078e0a12 */
[CC--:B------:R-:W-:Y:S01]  /*0350*/  LEA.HI R15, R12.reuse, R5.reuse, RZ, 0x5 ;  /* 0x000000050c0f7211 */ /* 0x0c0fe200078f28ff */
[----:B------:R-:W-:Y:S01]  /*0360*/  IMAD.IADD R9, R9, 0x1, -R20 ;  /* 0x0000000109097824 */ /* 0x000fe200078e0a14 */
[----:B------:R-:W-:-:S02]  /*0370*/  LEA.HI R13, R12, R5, RZ, 0x6 ;  /* 0x000000050c0d7211 */ /* 0x000fc400078f30ff */
[----:B------:R-:W-:Y:S01]  /*0380*/  LEA.HI R12, R12, R5, RZ, 0x8 ;  /* 0x000000050c0c7211 */ /* 0x000fe200078f40ff */
[----:B------:R-:W-:Y:S01]  /*0390*/  STL.64 [R4+-0x10], R6 ;  /* 0xfffff00604007387 */ /* 0x000fe20000100a00 */
[----:B------:R-:W-:Y:S02]  /*03a0*/  SHF.R.S32.HI R17, RZ, 0x4, R16 ;  /* 0x00000004ff117819 */ /* 0x000fe40000011410 */
[----:B------:R-:W-:Y:S01]  /*03b0*/  SHF.R.S32.HI R5, RZ, 0x7, R14 ;  /* 0x00000007ff057819 */ /* 0x000fe2000001140e */
[----:B------:R-:W-:Y:S01]  /*03c0*/  STL.64 [R4+-0x8], R8 ;  /* 0xfffff80804007387 */ /* 0x000fe20000100a00 */
[----:B------:R-:W-:Y:S02]  /*03d0*/  SHF.R.S32.HI R20, RZ, 0x5, R15 ;  /* 0x00000005ff147819 */ /* 0x000fe4000001140f */
[----:B------:R-:W-:Y:S02]  /*03e0*/  SHF.R.S32.HI R18, RZ, 0x6, R13 ;  /* 0x00000006ff127819 */ /* 0x000fe4000001140d */
[----:B------:R-:W-:-:S02]  /*03f0*/  LEA.HI R16, R16, R17, RZ, 0x1 ;  /* 0x0000001110107211 */ /* 0x000fc400078f08ff */
[----:B------:R-:W-:Y:S02]  /*0400*/  LEA.HI R19, R14, R5, RZ, 0x1 ;  /* 0x000000050e137211 */ /* 0x000fe400078f08ff */
[----:B------:R-:W-:Y:S02]  /*0410*/  LEA.HI R15, R15, R20, RZ, 0x1 ;  /* 0x000000140f0f7211 */ /* 0x000fe400078f08ff */
[----:B------:R-:W-:Y:S02]  /*0420*/  LEA.HI R13, R13, R18, RZ, 0x1 ;  /* 0x000000120d0d7211 */ /* 0x000fe400078f08ff */
[----:B------:R-:W-:Y:S02]  /*0430*/  LOP3.LUT R14, R16, 0xfffffffe, RZ, 0xc0, !PT ;  /* 0xfffffffe100e7812 */ /* 0x000fe400078ec0ff */
[----:B------:R-:W-:Y:S02]  /*0440*/  LOP3.LUT R16, R19, 0xfffffffe, RZ, 0xc0, !PT ;  /* 0xfffffffe13107812 */ /* 0x000fe400078ec0ff */
[----:B------:R-:W-:Y:S01]  /*0450*/  LOP3.LUT R15, R15, 0xfffffffe, RZ, 0xc0, !PT ;  /* 0xfffffffe0f0f7812 */ /* 0x000fe200078ec0ff */
[----:B------:R-:W-:Y:S01]  /*0460*/  IMAD.IADD R14, R17, 0x1, -R14 ;  /* 0x00000001110e7824 */ /* 0x000fe200078e0a0e */
[----:B------:R-:W-:Y:S01]  /*0470*/  LOP3.LUT R13, R13, 0xfffffffe, RZ, 0xc0, !PT ;  /* 0xfffffffe0d0d7812 */ /* 0x000fe200078ec0ff */
[----:B------:R-:W-:Y:S01]  /*0480*/  IMAD.IADD R19, R5, 0x1, -R16 ;  /* 0x0000000105137824 */ /* 0x000fe200078e0a10 */
[----:B------:R-:W-:Y:S01]  /*0490*/  SHF.R.S32.HI R5, RZ, 0x8, R12 ;  /* 0x00000008ff057819 */ /* 0x000fe2000001140c */
[----:B------:R-:W-:-:S02]  /*04a0*/  IMAD.IADD R15, R20, 0x1, -R15 ;  /* 0x00000001140f7824 */ /* 0x000fc400078e0a0f */
[----:B------:R-:W-:Y:S02]  /*04b0*/  IMAD.IADD R18, R18, 0x1, -R13 ;  /* 0x0000000112127824 */ /* 0x000fe400078e0a0d */
[----:B------:R-:W-:Y:S04]  /*04c0*/  STL [R4+0x10], R5 ;  /* 0x0000100504007387 */ /* 0x000fe80000100800 */
[----:B------:R-:W-:Y:S04]  /*04d0*/  STL.64 [R4], R14 ;  /* 0x0000000e04007387 */ /* 0x000fe80000100a00 */
[----:B------:R0:W-:Y:S02]  /*04e0*/  STL.64 [R4+0x8], R18 ;  /* 0x0000081204007387 */ /* 0x0001e40000100a00 */
[----:B0-----:R-:W-:Y:S01]  /*04f0*/  VIADD R4, R4, 0x20 ;  /* 0x0000002004047836 */ /* 0x001fe20000000000 */
[----:B------:R-:W-:Y:S06]  /*0500*/  BRA.U UP1, `(.L_x_2) ;  /* 0xfffffffd012c7547 */ /* 0x000fec000b83ffff */
.L_x_1:
[----:B------:R-:W-:Y:S05]  /*0510*/  BRA.U !UP0, `(.L_x_0) ;  /* 0x0000000508107547 */ /* 0x000fea000b800000 */
[----:B------:R-:W0:Y:S01]  /*0520*/  LDCU UR4, c[0x0][0x3a8] ;  /* 0x00007500ff0477ac */ /* 0x000e220008000800 */
[----:B------:R-:W-:Y:S02]  /*0530*/  UISETP.GE.U32.AND UP0, UPT, UR5, 0x4, UPT ;  /* 0x000000040500788c */ /* 0x000fe4000bf06070 */
[----:B0-----:R-:W-:-:S04]  /*0540*/  ULOP3.LUT UR6, UR4, 0x3, URZ, 0xc0, !UPT ;  /* 0x0000000304067892 */ /* 0x001fc8000f8ec0ff */
[----:B------:R-:W-:-:S03]  /*0550*/  UISETP.NE.AND UP1, UPT, UR6, URZ, UPT ;  /* 0x000000ff0600728c */ /* 0x000fc6000bf25270 */
[----:B------:R-:W-:Y:S08]  /*0560*/  BRA.U !UP0, `(.L_x_3) ;  /* 0x0000000108787547 */ /* 0x000ff0000b800000 */
[----:B------:R-:W-:Y:S01]  /*0570*/  ISETP.NE.AND P0, PT, R0, RZ, PT ;  /* 0x000000ff0000720c */ /* 0x000fe20003f05270 */
[----:B------:R-:W-:-:S12]  /*0580*/  IMAD.MOV.U32 R13, RZ, RZ, R5 ;  /* 0x000000ffff0d7224 */ /* 0x000fd800078e0005 */
[----:B------:R-:W-:Y:S01]  /*0590*/  @!P0 IMAD.MOV.U32 R13, RZ, RZ, R2 ;  /* 0x000000ffff0d8224 */ /* 0x000fe200078e0002 */
[----:B------:R0:W-:Y:S04]  /*05a0*/  @!P0 STL.64 [R1], R2 ;  /* 0x0000000201008387 */ /* 0x0001e80000100a00 */
[----:B------:R-:W-:Y:S02]  /*05b0*/  SHF.R.S32.HI R4, RZ, 0x1f, R13 ;  /* 0x0000001fff047819 */ /* 0x000fe4000001140d */
[-C--:B------:R-:W-:Y:S02]  /*05c0*/  LEA.HI R5, R13, R13.reuse, RZ, 0x1 ;  /* 0x0000000d0d057211 */ /* 0x080fe400078f08ff */
[CC--:B------:R-:W-:Y:S02]  /*05d0*/  LEA.HI R6, R4.reuse, R13.reuse, RZ, 0x2 ;  /* 0x0000000d04067211 */ /* 0x0c0fe400078f10ff */
[----:B------:R-:W-:-:S02]  /*05e0*/  LEA.HI R9, R4, R13, RZ, 0x3 ;  /* 0x0000000d04097211 */ /* 0x000fc400078f18ff */
[----:B------:R-:W-:Y:S02]  /*05f0*/  LEA.HI R15, R4, R13, RZ, 0x4 ;  /* 0x0000000d040f7211 */ /* 0x000fe400078f20ff */
[----:B------:R-:W-:Y:S02]  /*0600*/  LOP3.LUT R4, R5, 0xfffffffe, RZ, 0xc0, !PT ;  /* 0xfffffffe05047812 */ /* 0x000fe400078ec0ff */
[----:B------:R-:W-:Y:S02]  /*0610*/  SHF.R.S32.HI R8, RZ, 0x1, R5 ;  /* 0x00000001ff087819 */ /* 0x000fe40000011405 */
[----:B------:R-:W-:Y:S01]  /*0620*/  SHF.R.S32.HI R7, RZ, 0x2, R6 ;  /* 0x00000002ff077819 */ /* 0x000fe20000011406 */
[----:B------:R-:W-:Y:S01]  /*0630*/  IMAD.IADD R4, R13, 0x1, -R4 ;  /* 0x000000010d047824 */ /* 0x000fe200078e0a04 */
[----:B------:R-:W-:Y:S02]  /*0640*/  SHF.R.S32.HI R12, RZ, 0x3, R9 ;  /* 0x00000003ff0c7819 */ /* 0x000fe40000011409 */
[----:B------:R-:W-:-:S02]  /*0650*/  LEA.HI R5, R5, R8, RZ, 0x1 ;  /* 0x0000000805057211 */ /* 0x000fc400078f08ff */
[----:B------:R-:W-:Y:S01]  /*0660*/  LEA.HI R13, R6, R7, RZ, 0x1 ;  /* 0x00000007060d7211 */ /* 0x000fe200078f08ff */
[C---:B------:R-:W-:Y:S01]  /*0670*/  IMAD R6, R0.reuse, 0x4, R1 ;  /* 0x0000000400067824 */ /* 0x040fe200078e0201 */
[----:B------:R-:W-:Y:S01]  /*0680*/  LEA.HI R9, R9, R12, RZ, 0x1 ;  /* 0x0000000c09097211 */ /* 0x000fe200078f08ff */
[----:B------:R-:W-:Y:S01]  /*0690*/  VIADD R0, R0, 0x4 ;  /* 0x0000000400007836 */ /* 0x000fe20000000000 */
[----:B------:R-:W-:Y:S02]  /*06a0*/  LOP3.LUT R5, R5, 0xfffffffe, RZ, 0xc0, !PT ;  /* 0xfffffffe05057812 */ /* 0x000fe400078ec0ff */
[----:B------:R-:W-:Y:S02]  /*06b0*/  LOP3.LUT R14, R13, 0xfffffffe, RZ, 0xc0, !PT ;  /* 0xfffffffe0d0e7812 */ /* 0x000fe400078ec0ff */
[----:B------:R-:W-:Y:S01]  /*06c0*/  LOP3.LUT R9, R9, 0xfffffffe, RZ, 0xc0, !PT ;  /* 0xfffffffe09097812 */ /* 0x000fe200078ec0ff */
[----:B------:R-:W-:Y:S01]  /*06d0*/  IMAD.IADD R5, R8, 0x1, -R5 ;  /* 0x0000000108057824 */ /* 0x000fe200078e0a05 */
[----:B------:R-:W-:Y:S01]  /*06e0*/  SHF.R.S32.HI R15, RZ, 0x4, R15 ;  /* 0x00000004ff0f7819 */ /* 0x000fe2000001140f */
[----:B------:R-:W-:-:S02]  /*06f0*/  IMAD.IADD R7, R7, 0x1, -R14 ;  /* 0x0000000107077824 */ /* 0x000fc400078e0a0e */
[----:B------:R-:W-:Y:S01]  /*0700*/  IMAD.IADD R9, R12, 0x1, -R9 ;  /* 0x000000010c097824 */ /* 0x000fe200078e0a09 */
[----:B------:R0:W-:Y:S04]  /*0710*/  STL.64 [R6], R4 ;  /* 0x0000000406007387 */ /* 0x0001e80000100a00 */
[----:B------:R0:W-:Y:S04]  /*0720*/  STL [R6+0x10], R15 ;  /* 0x0000100f06007387 */ /* 0x0001e80000100800 */
[----:B------:R0:W-:Y:S04]  /*0730*/  STL [R6+0x8], R7 ;  /* 0x0000080706007387 */ /* 0x0001e80000100800 */
[----:B------:R0:W-:Y:S02]  /*0740*/  STL [R6+0xc], R9 ;  /* 0x00000c0906007387 */ /* 0x0001e40000100800 */
.L_x_3:
[----:B------:R-:W-:Y:S05]  /*0750*/  BRA.U !UP1, `(.L_x_0) ;  /* 0x0000000109807547 */ /* 0x000fea000b800000 */
[----:B------:R-:W-:Y:S02]  /*0760*/  UISETP.NE.AND UP0, UPT, UR6, 0x1, UPT ;  /* 0x000000010600788c */ /* 0x000fe4000bf05270 */
[----:B------:R-:W-:-:S04]  /*0770*/  ULOP3.LUT UR4, UR4, 0x1, URZ, 0xc0, !UPT ;  /* 0x0000000104047892 */ /* 0x000fc8000f8ec0ff */
[----:B------:R-:W-:-:S03]  /*0780*/  UISETP.NE.U32.AND UP1, UPT, UR4, 0x1, UPT ;  /* 0x000000010400788c */ /* 0x000fc6000bf25070 */
[----:B------:R-:W-:Y:S08]  /*0790*/  BRA.U !UP0, `(.L_x_4) ;  /* 0x0000000108487547 */ /* 0x000ff0000b800000 */
[C---:B------:R-:W-:Y:S01]  /*07a0*/  ISETP.NE.AND P0, PT, R0.reuse, RZ, PT ;  /* 0x000000ff0000720c */ /* 0x040fe20003f05270 */
[----:B------:R-:W-:-:S12]  /*07b0*/  IMAD R12, R0, 0x4, R1 ;  /* 0x00000004000c7824 */ /* 0x000fd800078e0201 */
[----:B------:R1:W-:Y:S04]  /*07c0*/  @!P0 STL.64 [R1], R2 ;  /* 0x0000000201008387 */ /* 0x0003e80000100a00 */
[----:B0-----:R-:W2:Y:S01]  /*07d0*/  LDL R4, [R12] ;  /* 0x000000000c047983 */ /* 0x001ea20000100800 */
[----:B------:R-:W-:Y:S01]  /*07e0*/  VIADD R0, R0, 0x2 ;  /* 0x0000000200007836 */ /* 0x000fe20000000000 */
[----:B--2---:R-:W-:Y:S02]  /*07f0*/  LEA.HI R5, R4, R4, RZ, 0x1 ;  /* 0x0000000404057211 */ /* 0x004fe400078f08ff */
[----:B------:R-:W-:Y:S02]  /*0800*/  SHF.R.S32.HI R7, RZ, 0x1f, R4 ;  /* 0x0000001fff077819 */ /* 0x000fe40000011404 */
[----:B------:R-:W-:-:S02]  /*0810*/  SHF.R.S32.HI R6, RZ, 0x1, R5 ;  /* 0x00000001ff067819 */ /* 0x000fc40000011405 */
[----:B------:R-:W-:Y:S02]  /*0820*/  LEA.HI R7, R7, R4, RZ, 0x2 ;  /* 0x0000000407077211 */ /* 0x000fe400078f10ff */
[C---:B------:R-:W-:Y:S02]  /*0830*/  LEA.HI R8, R5.reuse, R6, RZ, 0x1 ;  /* 0x0000000605087211 */ /* 0x040fe400078f08ff */
[----:B------:R-:W-:Y:S02]  /*0840*/  LOP3.LUT R5, R5, 0xfffffffe, RZ, 0xc0, !PT ;  /* 0xfffffffe05057812 */ /* 0x000fe400078ec0ff */
[----:B------:R-:W-:Y:S02]  /*0850*/  LOP3.LUT R9, R8, 0xfffffffe, RZ, 0xc0, !PT ;  /* 0xfffffffe08097812 */ /* 0x000fe400078ec0ff */
[----:B------:R-:W-:Y:S01]  /*0860*/  SHF.R.S32.HI R7, RZ, 0x2, R7 ;  /* 0x00000002ff077819 */ /* 0x000fe20000011407 */
[----:B------:R-:W-:Y:S02]  /*0870*/  IMAD.IADD R5, R4, 0x1, -R5 ;  /* 0x0000000104057824 */ /* 0x000fe400078e0a05 */
[----:B------:R-:W-:-:S02]  /*0880*/  IMAD.IADD R9, R6, 0x1, -R9 ;  /* 0x0000000106097824 */ /* 0x000fc400078e0a09 */
[----:B------:R1:W-:Y:S04]  /*0890*/  STL [R12+0x8], R7 ;  /* 0x000008070c007387 */ /* 0x0003e80000100800 */
[----:B------:R1:W-:Y:S04]  /*08a0*/  STL [R12], R5 ;  /* 0x000000050c007387 */ /* 0x0003e80000100800 */
[----:B------:R1:W-:Y:S02]  /*08b0*/  STL [R12+0x4], R9 ;  /* 0x000004090c007387 */ /* 0x0003e40000100800 */
.L_x_4:
[----:B------:R-:W-:Y:S05]  /*08c0*/  BRA.U UP1, `(.L_x_0) ;  /* 0x0000000101247547 */ /* 0x000fea000b800000 */
[C---:B------:R-:W-:Y:S01]  /*08d0*/  ISETP.NE.AND P0, PT, R0.reuse, RZ, PT ;  /* 0x000000ff0000720c */ /* 0x040fe20003f05270 */
[----:B------:R-:W-:-:S12]  /*08e0*/  IMAD R8, R0, 0x4, R1 ;  /* 0x0000000400087824 */ /* 0x000fd800078e0201 */
[----:B------:R2:W-:Y:S04]  /*08f0*/  @!P0 STL.64 [R1], R2 ;  /* 0x0000000201008387 */ /* 0x0005e80000100a00 */
[----:B------:R-:W0:Y:S02]  /*0900*/  LDL R0, [R8] ;  /* 0x0000000008007983 */ /* 0x000e240000100800 */
[----:B0-----:R-:W-:-:S04]  /*0910*/  LEA.HI R4, R0, R0, RZ, 0x1 ;  /* 0x0000000000047211 */ /* 0x001fc800078f08ff */
[----:B-1----:R-:W-:Y:S02]  /*0920*/  LOP3.LUT R5, R4, 0xfffffffe, RZ, 0xc0, !PT ;  /* 0xfffffffe04057812 */ /* 0x002fe400078ec0ff */
[----:B------:R-:W-:-:S03]  /*0930*/  SHF.R.S32.HI R7, RZ, 0x1, R4 ;  /* 0x00000001ff077819 */ /* 0x000fc60000011404 */
[----:B------:R-:W-:-:S05]  /*0940*/  IMAD.IADD R6, R0, 0x1, -R5 ;  /* 0x0000000100067824 */ /* 0x000fca00078e0a05 */
[----:B------:R2:W-:Y:S02]  /*0950*/  STL.64 [R8], R6 ;  /* 0x0000000608007387 */ /* 0x0005e40000100a00 */
.L_x_0:
[----:B------:R-:W3:Y:S01]  /*0960*/  LDC R17, c[0x0][0x3a4] ;  /* 0x0000e900ff117b82 */ /* 0x000ee20000000800 */
[----:B012---:R-:W-:Y:S02]  /*0970*/  IMAD.MOV.U32 R2, RZ, RZ, RZ ;  /* 0x000000ffff027224 */ /* 0x007fe400078e00ff */
[----:B------:R-:W-:-:S05]  /*0980*/  IMAD.MOV.U32 R5, RZ, RZ, 0x1 ;  /* 0x00000001ff057424 */ /* 0x000fca00078e00ff */
[----:B------:R-:W0:Y:S01]  /*0990*/  LDC R12, c[0x0][0x3a8] ;  /* 0x0000ea00ff0c7b82 */ /* 0x000e220000000800 */
[----:B---3--:R-:W-:Y:S01]  /*09a0*/  ISETP.GE.AND P0, PT, R17, 0x1, PT ;  /* 0x000000011100780c */ /* 0x008fe20003f06270 */
[----:B0-----:R-:W-:-:S12]  /*09b0*/  IMAD.IADD R8, R12, 0x1, R17 ;  /* 0x000000010c087824 */ /* 0x001fd800078e0211 */
[----:B------:R-:W-:Y:S05]  /*09c0*/  @!P0 BRA `(.L_x_5) ;  /* 0x0000001800508947 */ /* 0x000fea0003800000 */
[----:B------:R-:W-:Y:S01]  /*09d0*/  VIADD R13, R12, 0x1 ;  /* 0x000000010c0d7836 */ /* 0x000fe20000000000 */
[----:B------:R-:W0:Y:S01]  /*09e0*/  LDCU UR4, c[0x0][0x3a8] ;  /* 0x00007500ff0477ac */ /* 0x000e220008000800 */
[----:B------:R-:W-:-:S03]  /*09f0*/  SHF.R.S32.HI R3, RZ, 0x1f, R10 ;  /* 0x0000001fff037819 */ /* 0x000fc6000001140a */
[----:B------:R-:W-:Y:S02]  /*0a00*/  VIMNMX R5, PT, PT, R8, R13, !PT ;  /* 0x0000000d08057248 */ /* 0x000fe40007fe0100 */
[----:B------:R-:W-:-:S03]  /*0a10*/  LEA.HI R3, R3, R10, RZ, 0x4 ;  /* 0x0000000a03037211 */ /* 0x000fc600078f20ff */
[----:B------:R-:W-:Y:S02]  /*0a20*/  IMAD.IADD R0, R12, 0x1, -R5 ;  /* 0x000000010c007824 */ /* 0x000fe400078e0a05 */
[----:B------:R-:W-:Y:S01]  /*0a30*/  IMAD.IADD R6, R5, 0x1, -R12 ;  /* 0x0000000105067824 */ /* 0x000fe200078e0a0c */
[----:B------:R-:W-:Y:S02]  /*0a40*/  LOP3.LUT R5, R3, 0xfffffff0, RZ, 0xc0, !PT ;  /* 0xfffffff003057812 */ /* 0x000fe400078ec0ff */
[----:B------:R-:W-:Y:S02]  /*0a50*/  ISETP.GT.U32.AND P0, PT, R0, -0x8, PT ;  /* 0xfffffff80000780c */ /* 0x000fe40003f04070 */
[----:B------:R-:W-:Y:S01]  /*0a60*/  SHF.R.S32.HI R3, RZ, 0x4, R3 ;  /* 0x00000004ff037819 */ /* 0x000fe20000011403 */
[----:B------:R-:W-:Y:S01]  /*0a70*/  IMAD.IADD R2, R10, 0x1, -R5 ;  /* 0x000000010a027824 */ /* 0x000fe200078e0a05 */
[----:B------:R-:W-:Y:S01]  /*0a80*/  LOP3.LUT R9, R6, 0x7, RZ, 0xc0, !PT ;  /* 0x0000000706097812 */ /* 0x000fe200078ec0ff */
[----:B0-----:R-:W-:-:S08]  /*0a90*/  IMAD.U32 R14, RZ, RZ, UR4 ;  /* 0x00000004ff0e7e24 */ /* 0x001fd0000f8e00ff */
[----:B------:R-:W-:Y:S05]  /*0aa0*/  @P0 BRA `(.L_x_6) ;  /* 0x0000000800fc0947 */ /* 0x000fea0003800000 */
[C---:B------:R-:W-:Y:S02]  /*0ab0*/  VIADD R14, R12.reuse, 0x3 ;  /* 0x000000030c0e7836 */ /* 0x040fe40000000000 */
[----:B------:R-:W-:-:S03]  /*0ac0*/  IMAD R15, R12, 0x4, R1 ;  /* 0x000000040c0f7824 */ /* 0x000fc600078e0201 */
[----:B------:R-:W-:-:S13]  /*0ad0*/  ISETP.NE.AND P0, PT, R14, 0x3, PT ;  /* 0x000000030e00780c */ /* 0x000fda0003f05270 */
[----:B------:R0:W-:Y:S04]  /*0ae0*/  @!P0 STL.64 [R1], R2 ;  /* 0x0000000201008387 */ /* 0x0001e80000100a00 */
[----:B------:R-:W2:Y:S01]  /*0af0*/  LDL R0, [R15] ;  /* 0x000000000f007983 */ /* 0x000ea20000100800 */
[----:B------:R-:W-:Y:S02]  /*0b00*/  ISETP.NE.AND P0, PT, R14, 0x2, PT ;  /* 0x000000020e00780c */ /* 0x000fe40003f05270 */
[----:B--2---:R-:W-:-:S04]  /*0b10*/  SHF.R.S32.HI R5, RZ, 0x1f, R0 ;  /* 0x0000001fff057819 */ /* 0x004fc80000011400 */
[----:B------:R-:W-:-:S04]  /*0b20*/  LEA.HI R5, R5, R0, RZ, 0x4 ;  /* 0x0000000005057211 */ /* 0x000fc800078f20ff */
[----:B------:R-:W-:Y:S02]  /*0b30*/  LOP3.LUT R7, R5, 0xfffffff0, RZ, 0xc0, !PT ;  /* 0xfffffff005077812 */ /* 0x000fe400078ec0ff */
[----:B------:R-:W-:-:S03]  /*0b40*/  SHF.R.S32.HI R5, RZ, 0x4, R5 ;  /* 0x00000004ff057819 */ /* 0x000fc60000011405 */
[----:B------:R-:W-:Y:S02]  /*0b50*/  IMAD.IADD R7, R0, 0x1, -R7 ;  /* 0x0000000100077824 */ /* 0x000fe400078e0a07 */
[----:B------:R0:W-:Y:S04]  /*0b60*/  STL [R15+0x4], R5 ;  /* 0x000004050f007387 */ /* 0x0001e80000100800 */
[----:B------:R0:W-:Y:S01]  /*0b70*/  STL [R15], R7 ;  /* 0x000000070f007387 */ /* 0x0001e20000100800 */
[----:B------:R-:W-:Y:S05]  /*0b80*/  @P0 BRA `(.L_x_7) ;  /* 0x0000000000080947 */ /* 0x000fea0003800000 */
[----:B------:R1:W-:Y:S04]  /*0b90*/  STL.64 [R1], R2 ;  /* 0x0000000201007387 */ /* 0x0003e80000100a00 */
[----:B0-----:R1:W5:Y:S02]  /*0ba0*/  LDL R5, [R15+0x4] ;  /* 0x000004000f057983 */ /* 0x0013640000100800 */
.L_x_7:
[----:B-----5:R-:W-:Y:S02]  /*0bb0*/  SHF.R.S32.HI R0, RZ, 0x1f, R5 ;  /* 0x0000001fff007819 */ /* 0x020fe40000011405 */
[----:B------:R-:W-:Y:S02]  /*0bc0*/  ISETP.NE.AND P0, PT, R14, 0x1, PT ;  /* 0x000000010e00780c */ /* 0x000fe40003f05270 */
[----:B------:R-:W-:-:S04]  /*0bd0*/  LEA.HI R0, R0, R5, RZ, 0x4 ;  /* 0x0000000500007211 */ /* 0x000fc800078f20ff */
[----:B------:R-:W-:Y:S02]  /*0be0*/  LOP3.LUT R4, R0, 0xfffffff0, RZ, 0xc0, !PT ;  /* 0xfffffff000047812 */ /* 0x000fe400078ec0ff */
[----:B------:R-:W-:-:S03]  /*0bf0*/  SHF.R.S32.HI R0, RZ, 0x4, R0 ;  /* 0x00000004ff007819 */ /* 0x000fc60000011400 */
[----:B------:R-:W-:Y:S02]  /*0c00*/  IMAD.IADD R4, R5, 0x1, -R4 ;  /* 0x0000000105047824 */ /* 0x000fe400078e0a04 */
[----:B------:R2:W-:Y:S04]  /*0c10*/  STL [R15+0x8], R0 ;  /* 0x000008000f007387 */ /* 0x0005e80000100800 */
[----:B------:R2:W-:Y:S01]  /*0c20*/  STL [R15+0x4], R4 ;  /* 0x000004040f007387 */ /* 0x0005e20000100800 */
[----:B------:R-:W-:Y:S05]  /*0c30*/  @P0 BRA `(.L_x_8) ;  /* 0x0000000000080947 */ /* 0x000fea0003800000 */
[----:B------:R3:W-:Y:S04]  /*0c40*/  STL.64 [R1], R2 ;  /* 0x0000000201007387 */ /* 0x0007e80000100a00 */
[----:B--2---:R3:W5:Y:S02]  /*0c50*/  LDL R0, [R15+0x8] ;  /* 0x000008000f007983 */ /* 0x0047640000100800 */
.L_x_8:
[----:B0----5:R-:W-:Y:S01]  /*0c60*/  SHF.R.S32.HI R5, RZ, 0x1f, R0 ;  /* 0x0000001fff057819 */ /* 0x021fe20000011400 */
[----:B------:R-:W-:-:S03]  /*0c70*/  VIADD R16, R12, 0x7 ;  /* 0x000000070c107836 */ /* 0x000fc60000000000 */
[----:B------:R-:W-:Y:S02]  /*0c80*/  LEA.HI R5, R5, R0, RZ, 0x4 ;  /* 0x0000000005057211 */ /* 0x000fe400078f20ff */
[----:B------:R-:W-:Y:S02]  /*0c90*/  ISETP.NE.AND P0, PT, R16, 0x4, PT ;  /* 0x000000041000780c */ /* 0x000fe40003f05270 */
[----:B------:R-:W-:Y:S02]  /*0ca0*/  LOP3.LUT R7, R5, 0xfffffff0, RZ, 0xc0, !PT ;  /* 0xfffffff005077812 */ /* 0x000fe400078ec0ff */
[----:B--2---:R-:W-:-:S03]  /*0cb0*/  SHF.R.S32.HI R4, RZ, 0x4, R5 ;  /* 0x00000004ff047819 */ /* 0x004fc60000011405 */
[----:B------:R-:W-:Y:S02]  /*0cc0*/  IMAD.IADD R0, R0, 0x1, -R7 ;  /* 0x0000000100007824 */ /* 0x000fe400078e0a07 */
[----:B------:R0:W-:Y:S04]  /*0cd0*/  STL [R15+0xc], R4 ;  /* 0x00000c040f007387 */ /* 0x0001e80000100800 */
[----:B------:R0:W-:Y:S01]  /*0ce0*/  STL [R15+0x8], R0 ;  /* 0x000008000f007387 */ /* 0x0001e20000100800 */
[----:B------:R-:W-:Y:S05]  /*0cf0*/  @P0 BRA `(.L_x_9) ;  /* 0x0000000000080947 */ /* 0x000fea0003800000 */
[----:B------:R2:W-:Y:S04]  /*0d00*/  STL.64 [R1], R2 ;  /* 0x0000000201007387 */ /* 0x0005e80000100a00 */
[----:B0-----:R2:W5:Y:S02]  /*0d10*/  LDL R4, [R15+0xc] ;  /* 0x00000c000f047983 */ /* 0x0015640000100800 */
.L_x_9:
[----:B-----5:R-:W-:Y:S02]  /*0d20*/  SHF.R.S32.HI R5, RZ, 0x1f, R4 ;  /* 0x0000001fff057819 */ /* 0x020fe40000011404 */
[----:B------:R-:W-:Y:S02]  /*0d30*/  ISETP.NE.AND P0, PT, R14, -0x1, PT ;  /* 0xffffffff0e00780c */ /* 0x000fe40003f05270 */
[----:B------:R-:W-:-:S04]  /*0d40*/  LEA.HI R5, R5, R4, RZ, 0x4 ;  /* 0x0000000405057211 */ /* 0x000fc800078f20ff */
[----:B------:R-:W-:Y:S02]  /*0d50*/  LOP3.LUT R7, R5, 0xfffffff0, RZ, 0xc0, !PT ;  /* 0xfffffff005077812 */ /* 0x000fe400078ec0ff */
[----:B0-----:R-:W-:-:S03]  /*0d60*/  SHF.R.S32.HI R0, RZ, 0x4, R5 ;  /* 0x00000004ff007819 */ /* 0x001fc60000011405 */
[----:B------:R-:W-:Y:S02]  /*0d70*/  IMAD.IADD R4, R4, 0x1, -R7 ;  /* 0x0000000104047824 */ /* 0x000fe400078e0a07 */
[----:B------:R0:W-:Y:S04]  /*0d80*/  STL [R15+0x10], R0 ;  /* 0x000010000f007387 */ /* 0x0001e80000100800 */
[----:B------:R0:W-:Y:S01]  /*0d90*/  STL [R15+0xc], R4 ;  /* 0x00000c040f007387 */ /* 0x0001e20000100800 */
[----:B------:R-:W-:Y:S05]  /*0da0*/  @P0 BRA `(.L_x_10) ;  /* 0x0000000000080947 */ /* 0x000fea0003800000 */
[----:B------:R4:W-:Y:S04]  /*0db0*/  STL.64 [R1], R2 ;  /* 0x0000000201007387 */ /* 0x0009e80000100a00 */
[----:B0-----:R4:W5:Y:S02]  /*0dc0*/  LDL R0, [R15+0x10] ;  /* 0x000010000f007983 */ /* 0x0019640000100800 */
.L_x_10:
        /* <DEDUP_REMOVED lines=11> */
.L_x_11:
[----:B-----5:R-:W-:Y:S02]  /*0e80*/  SHF.R.S32.HI R5, RZ, 0x1f, R4 ;  /* 0x0000001fff057819 */ /* 0x020fe40000011404 */
[----:B------:R-:W-:Y:S02]  /*0e90*/  ISETP.NE.AND P0, PT, R16, 0x1, PT ;  /* 0x000000011000780c */ /* 0x000fe40003f05270 */
        /* <DEDUP_REMOVED lines=9> */
.L_x_12:
[----:B-----5:R-:W-:Y:S02]  /*0f30*/  SHF.R.S32.HI R5, RZ, 0x1f, R0 ;  /* 0x0000001fff057819 */ /* 0x020fe40000011400 */
[----:B------:R-:W-:Y:S02]  /*0f40*/  ISETP.NE.AND P0, PT, R14, -0x4, PT ;  /* 0xfffffffc0e00780c */ /* 0x000fe40003f05270 */
[----:B------:R-:W-:-:S04]  /*0f50*/  LEA.HI R5, R5, R0, RZ, 0x4 ;  /* 0x0000000005057211 */ /* 0x000fc800078f20ff */
[----:B------:R-:W-:Y:S02]  /*0f60*/  LOP3.LUT R7, R5, 0xfffffff0, RZ, 0xc0, !PT ;  /* 0xfffffff005077812 */ /* 0x000fe400078ec0ff */
[----:B0-----:R-:W-:-:S03]  /*0f70*/  SHF.R.S32.HI R4, RZ, 0x4, R5 ;  /* 0x00000004ff047819 */ /* 0x001fc60000011405 */
[----:B------:R-:W-:Y:S02]  /*0f80*/  IMAD.IADD R14, R0, 0x1, -R7 ;  /* 0x00000001000e7824 */ /* 0x000fe400078e0a07 */
[----:B------:R0:W-:Y:S04]  /*0f90*/  STL [R15+0x1c], R4 ;  /* 0x00001c040f007387 */ /* 0x0001e80000100800 */
[----:B------:R1:W-:Y:S04]  /*0fa0*/  STL [R15+0x18], R14 ;  /* 0x0000180e0f007387 */ /* 0x0003e80000100800 */
[----:B------:R1:W-:Y:S04]  /*0fb0*/  @!P0 STL.64 [R1], R2 ;  /* 0x0000000201008387 */ /* 0x0003e80000100a00 */
[----:B0-----:R-:W2:Y:S01]  /*0fc0*/  @!P0 LDL R4, [R15+0x1c] ;  /* 0x00001c000f048983 */ /* 0x001ea20000100800 */
[----:B------:R-:W-:Y:S01]  /*0fd0*/  VIADDMNMX R0, R17, R12, R13, !PT ;  /* 0x0000000c11007246 */ /* 0x000fe2000780010d */
[----:B------:R-:W-:-:S04]  /*0fe0*/  VIADD R13, R13, 0xa ;  /* 0x0000000a0d0d7836 */ /* 0x000fc80000000000 */
[----:B------:R-:W-:-:S05]  /*0ff0*/  IMAD.IADD R0, R0, 0x1, -R12 ;  /* 0x0000000100007824 */ /* 0x000fca00078e0a0c */
[----:B------:R-:W-:-:S04]  /*1000*/  LOP3.LUT R0, R0, 0xfffffff8, RZ, 0xc0, !PT ;  /* 0xfffffff800007812 */ /* 0x000fc800078ec0ff */
[----:B------:R-:W-:-:S04]  /*1010*/  IADD3 R12, PT, PT, -R0, 0x8, RZ ;  /* 0x00000008000c7810 */ /* 0x000fc80007ffe1ff */
[----:B------:R-:W-:Y:S02]  /*1020*/  ISETP.NE.AND P0, PT, R12, RZ, PT ;  /* 0x000000ff0c00720c */ /* 0x000fe40003f05270 */
[----:B--2---:R-:W-:-:S04]  /*1030*/  SHF.R.S32.HI R5, RZ, 0x1f, R4 ;  /* 0x0000001fff057819 */ /* 0x004fc80000011404 */
[----:B------:R-:W-:-:S04]  /*1040*/  LEA.HI R5, R5, R4, RZ, 0x4 ;  /* 0x0000000405057211 */ /* 0x000fc800078f20ff */
[----:B------:R-:W-:Y:S02]  /*1050*/  LOP3.LUT R7, R5, 0xfffffff0, RZ, 0xc0, !PT ;  /* 0xfffffff005077812 */ /* 0x000fe400078ec0ff */
[----:B------:R-:W-:-:S03]  /*1060*/  SHF.R.S32.HI R5, RZ, 0x4, R5 ;  /* 0x00000004ff057819 */ /* 0x000fc60000011405 */
[----:B------:R-:W-:Y:S02]  /*1070*/  IMAD.IADD R7, R4, 0x1, -R7 ;  /* 0x0000000104077824 */ /* 0x000fe400078e0a07 */
[----:B------:R1:W-:Y:S04]  /*1080*/  STL [R15+0x20], R5 ;  /* 0x000020050f007387 */ /* 0x0003e80000100800 */
[----:B------:R1:W-:Y:S01]  /*1090*/  STL [R15+0x1c], R7 ;  /* 0x00001c070f007387 */ /* 0x0003e20000100800 */
[----:B------:R-:W-:Y:S05]  /*10a0*/  @!P0 BRA `(.L_x_13) ;  /* 0x0000000400788947 */ /* 0x000fea0003800000 */
.L_x_21:
[C---:B------:R-:W-:Y:S01]  /*10b0*/  ISETP.NE.AND P0, PT, R13.reuse, 0x3, PT ;  /* 0x000000030d00780c */ /* 0x040fe20003f05270 */
[----:B0-----:R-:W-:-:S04]  /*10c0*/  VIADD R0, R13, 0xfffffffd ;  /* 0xfffffffd0d007836 */ /* 0x001fc80000000000 */
[----:B-1234-:R-:W-:-:S08]  /*10d0*/  IMAD R15, R0, 0x4, R1 ;  /* 0x00000004000f7824 */ /* 0x01efd000078e0201 */
        /* <DEDUP_REMOVED lines=13> */
.L_x_14:
        /* <DEDUP_REMOVED lines=11> */
.L_x_15:
        /* <DEDUP_REMOVED lines=12> */
.L_x_16:
        /* <DEDUP_REMOVED lines=11> */
.L_x_17:
        /* <DEDUP_REMOVED lines=11> */
.L_x_18:
        /* <DEDUP_REMOVED lines=11> */
.L_x_19:
        /* <DEDUP_REMOVED lines=11> */
.L_x_20:
[----:B-----5:R-:W-:Y:S01]  /*15e0*/  SHF.R.S32.HI R5, RZ, 0x1f, R4 ;  /* 0x0000001fff057819 */ /* 0x020fe20000011404 */
[----:B------:R-:W-:Y:S02]  /*15f0*/  VIADD R12, R12, 0x8 ;  /* 0x000000080c0c7836 */ /* 0x000fe40000000000 */
[----:B------:R-:W-:Y:S01]  /*1600*/  VIADD R13, R13, 0x8 ;  /* 0x000000080d0d7836 */ /* 0x000fe20000000000 */
[----:B------:R-:W-:Y:S02]  /*1610*/  LEA.HI R5, R5, R4, RZ, 0x4 ;  /* 0x0000000405057211 */ /* 0x000fe400078f20ff */
[----:B------:R-:W-:Y:S02]  /*1620*/  ISETP.NE.AND P0, PT, R12, RZ, PT ;  /* 0x000000ff0c00720c */ /* 0x000fe40003f05270 */
[----:B------:R-:W-:Y:S02]  /*1630*/  LOP3.LUT R7, R5, 0xfffffff0, RZ, 0xc0, !PT ;  /* 0xfffffff005077812 */ /* 0x000fe400078ec0ff */
[----:B0-----:R-:W-:-:S03]  /*1640*/  SHF.R.S32.HI R0, RZ, 0x4, R5 ;  /* 0x00000004ff007819 */ /* 0x001fc60000011405 */
[----:B------:R-:W-:Y:S02]  /*1650*/  IMAD.IADD R4, R4, 0x1, -R7 ;  /* 0x0000000104047824 */ /* 0x000fe400078e0a07 */
[----:B------:R0:W-:Y:S04]  /*1660*/  STL [R15+0x20], R0 ;  /* 0x000020000f007387 */ /* 0x0001e80000100800 */
[----:B------:R0:W-:Y:S01]  /*1670*/  STL [R15+0x1c], R4 ;  /* 0x00001c040f007387 */ /* 0x0001e20000100800 */
[----:B------:R-:W-:Y:S05]  /*1680*/  @P0 BRA `(.L_x_21) ;  /* 0xfffffff800880947 */ /* 0x000fea000383ffff */
.L_x_13:
[----:B-1----:R-:W-:-:S07]  /*1690*/  VIADD R14, R13, 0xfffffffd ;  /* 0xfffffffd0d0e7836 */ /* 0x002fce0000000000 */
.L_x_6:
[----:B------:R-:W-:-:S13]  /*16a0*/  ISETP.NE.AND P0, PT, R9, RZ, PT ;  /* 0x000000ff0900720c */ /* 0x000fda0003f05270 */
[----:B------:R-:W-:Y:S05]  /*16b0*/  @!P0 BRA `(.L_x_22) ;  /* 0x0000000400648947 */ /* 0x000fea0003800000 */
[----:B------:R-:W-:Y:S02]  /*16c0*/  ISETP.GE.U32.AND P0, PT, R9, 0x4, PT ;  /* 0x000000040900780c */ /* 0x000fe40003f06070 */
[----:B------:R-:W-:-:S11]  /*16d0*/  LOP3.LUT R12, R6, 0x3, RZ, 0xc0, !PT ;  /* 0x00000003060c7812 */ /* 0x000fd600078ec0ff */
[----:B------:R-:W-:Y:S05]  /*16e0*/  @!P0 BRA `(.L_x_23) ;  /* 0x0000000000b48947 */ /* 0x000fea0003800000 */
[C---:B------:R-:W-:Y:S01]  /*16f0*/  ISETP.NE.AND P0, PT, R14.reuse, RZ, PT ;  /* 0x000000ff0e00720c */ /* 0x040fe20003f05270 */
[----:B------:R-:W-:-:S12]  /*1700*/  IMAD R9, R14, 0x4, R1 ;  /* 0x000000040e097824 */ /* 0x000fd800078e0201 */
[----:B------:R1:W-:Y:S04]  /*1710*/  @!P0 STL.64 [R1], R2 ;  /* 0x0000000201008387 */ /* 0x0003e80000100a00 */
[----:B0-----:R-:W5:Y:S01]  /*1720*/  LDL R0, [R9] ;  /* 0x0000000009007983 */ /* 0x001f620000100800 */
[----:B------:R-:W-:Y:S02]  /*1730*/  ISETP.NE.AND P0, PT, R14, -0x1, PT ;  /* 0xffffffff0e00780c */ /* 0x000fe40003f05270 */
[----:B-----5:R-:W-:-:S04]  /*1740*/  SHF.R.S32.HI R5, RZ, 0x1f, R0 ;  /* 0x0000001fff057819 */ /* 0x020fc80000011400 */
        /* <DEDUP_REMOVED lines=8> */
[----:B-1----:R0:W5:Y:S02]  /*17d0*/  LDL R5, [R9+0x4] ;  /* 0x0000040009057983 */ /* 0x0021640000100800 */
.L_x_24:
[----:B-----5:R-:W-:Y:S02]  /*17e0*/  SHF.R.S32.HI R0, RZ, 0x1f, R5 ;  /* 0x0000001fff007819 */ /* 0x020fe40000011405 */
[----:B------:R-:W-:Y:S02]  /*17f0*/  ISETP.NE.AND P0, PT, R14, -0x2, PT ;  /* 0xfffffffe0e00780c */ /* 0x000fe40003f05270 */
        /* <DEDUP_REMOVED lines=8> */
[----:B0-----:R1:W5:Y:S02]  /*1880*/  LDL R0, [R9+0x8] ;  /* 0x0000080009007983 */ /* 0x0013640000100800 */
.L_x_25:
[----:B-1---5:R-:W-:Y:S02]  /*1890*/  SHF.R.S32.HI R5, RZ, 0x1f, R0 ;  /* 0x0000001fff057819 */ /* 0x022fe40000011400 */
        /* <DEDUP_REMOVED lines=10> */
.L_x_26:
[----:B-----5:R-:W-:Y:S01]  /*1940*/  SHF.R.S32.HI R5, RZ, 0x1f, R4 ;  /* 0x0000001fff057819 */ /* 0x020fe20000011404 */
[----:B------:R-:W-:-:S03]  /*1950*/  VIADD R14, R14, 0x4 ;  /* 0x000000040e0e7836 */ /* 0x000fc60000000000 */
[----:B------:R-:W-:-:S04]  /*1960*/  LEA.HI R5, R5, R4, RZ, 0x4 ;  /* 0x0000000405057211 */ /* 0x000fc800078f20ff */
[----:B------:R-:W-:Y:S02]  /*1970*/  LOP3.LUT R7, R5, 0xfffffff0, RZ, 0xc0, !PT ;  /* 0xfffffff005077812 */ /* 0x000fe400078ec0ff */
[----:B0-----:R-:W-:-:S03]  /*1980*/  SHF.R.S32.HI R0, RZ, 0x4, R5 ;  /* 0x00000004ff007819 */ /* 0x001fc60000011405 */
[----:B------:R-:W-:Y:S02]  /*1990*/  IMAD.IADD R4, R4, 0x1, -R7 ;  /* 0x0000000104047824 */ /* 0x000fe400078e0a07 */
[----:B------:R0:W-:Y:S04]  /*19a0*/  STL [R9+0x10], R0 ;  /* 0x0000100009007387 */ /* 0x0001e80000100800 */
[----:B------:R0:W-:Y:S02]  /*19b0*/  STL [R9+0xc], R4 ;  /* 0x00000c0409007387 */ /* 0x0001e40000100800 */
.L_x_23:
[----:B------:R-:W-:-:S13]  /*19c0*/  ISETP.NE.AND P0, PT, R12, RZ, PT ;  /* 0x000000ff0c00720c */ /* 0x000fda0003f05270 */
[----:B------:R-:W-:Y:S05]  /*19d0*/  @!P0 BRA `(.L_x_22) ;  /* 0x00000000009c8947 */ /* 0x000fea0003800000 */
[----:B------:R-:W-:-:S13]  /*19e0*/  ISETP.NE.AND P0, PT, R12, 0x1, PT ;  /* 0x000000010c00780c */ /* 0x000fda0003f05270 */
[----:B------:R-:W-:Y:S05]  /*19f0*/  @!P0 BRA `(.L_x_27) ;  /* 0x00000000005c8947 */ /* 0x000fea0003800000 */
[C---:B------:R-:W-:Y:S01]  /*1a00*/  ISETP.NE.AND P0, PT, R14.reuse, RZ, PT ;  /* 0x000000ff0e00720c */ /* 0x040fe20003f05270 */
[----:B01----:R-:W-:-:S12]  /*1a10*/  IMAD R9, R14, 0x4, R1 ;  /* 0x000000040e097824 */ /* 0x003fd800078e0201 */
[----:B------:R0:W-:Y:S04]  /*1a20*/  @!P0 STL.64 [R1], R2 ;  /* 0x0000000201008387 */ /* 0x0001e80000100a00 */
[----:B------:R-:W5:Y:S01]  /*1a30*/  LDL R0, [R9] ;  /* 0x0000000009007983 */ /* 0x000f620000100800 */
        /* <DEDUP_REMOVED lines=11> */
.L_x_28:
[----:B-----5:R-:W-:Y:S01]  /*1af0*/  SHF.R.S32.HI R0, RZ, 0x1f, R5 ;  /* 0x0000001fff007819 */ /* 0x020fe20000011405 */
[----:B------:R-:W-:-:S03]  /*1b00*/  VIADD R14, R14, 0x2 ;  /* 0x000000020e0e7836 */ /* 0x000fc60000000000 */
[----:B------:R-:W-:-:S04]  /*1b10*/  LEA.HI R0, R0, R5, RZ, 0x4 ;  /* 0x0000000500007211 */ /* 0x000fc800078f20ff */
[----:B------:R-:W-:Y:S02]  /*1b20*/  LOP3.LUT R4, R0, 0xfffffff0, RZ, 0xc0, !PT ;  /* 0xfffffff000047812 */ /* 0x000fe400078ec0ff */
[----:B------:R-:W-:-:S03]  /*1b30*/  SHF.R.S32.HI R0, RZ, 0x4, R0 ;  /* 0x00000004ff007819 */ /* 0x000fc60000011400 */
[----:B------:R-:W-:Y:S02]  /*1b40*/  IMAD.IADD R4, R5, 0x1, -R4 ;  /* 0x0000000105047824 */ /* 0x000fe400078e0a04 */
[----:B------:R0:W-:Y:S04]  /*1b50*/  STL [R9+0x8], R0 ;  /* 0x0000080009007387 */ /* 0x0001e80000100800 */
[----:B------:R0:W-:Y:S02]  /*1b60*/  STL [R9+0x4], R4 ;  /* 0x0000040409007387 */ /* 0x0001e40000100800 */
.L_x_27:
[----:B------:R-:W-:-:S04]  /*1b70*/  LOP3.LUT R6, R6, 0x1, RZ, 0xc0, !PT ;  /* 0x0000000106067812 */ /* 0x000fc800078ec0ff */
[----:B------:R-:W-:-:S13]  /*1b80*/  ISETP.NE.U32.AND P0, PT, R6, 0x1, PT ;  /* 0x000000010600780c */ /* 0x000fda0003f05070 */
[----:B------:R-:W-:Y:S05]  /*1b90*/  @P0 BRA `(.L_x_22) ;  /* 0x00000000002c0947 */ /* 0x000fea0003800000 */
[C---:B------:R-:W-:Y:S01]  /*1ba0*/  ISETP.NE.AND P0, PT, R14.reuse, RZ, PT ;  /* 0x000000ff0e00720c */ /* 0x040fe20003f05270 */
[----:B------:R-:W-:-:S12]  /*1bb0*/  IMAD R14, R14, 0x4, R1 ;  /* 0x000000040e0e7824 */ /* 0x000fd800078e0201 */
[----:B------:R1:W-:Y:S04]  /*1bc0*/  @!P0 STL.64 [R1], R2 ;  /* 0x0000000201008387 */ /* 0x0003e80000100a00 */
[----:B0-----:R-:W5:Y:S02]  /*1bd0*/  LDL R0, [R14] ;  /* 0x000000000e007983 */ /* 0x001f640000100800 */
[----:B-----5:R-:W-:-:S04]  /*1be0*/  SHF.R.S32.HI R5, RZ, 0x1f, R0 ;  /* 0x0000001fff057819 */ /* 0x020fc80000011400 */
[----:B------:R-:W-:-:S04]  /*1bf0*/  LEA.HI R5, R5, R0, RZ, 0x4 ;  /* 0x0000000005057211 */ /* 0x000fc800078f20ff */
[----:B------:R-:W-:Y:S02]  /*1c00*/  LOP3.LUT R7, R5, 0xfffffff0, RZ, 0xc0, !PT ;  /* 0xfffffff005077812 */ /* 0x000fe400078ec0ff */
[----:B------:R-:W-:-:S03]  /*1c10*/  SHF.R.S32.HI R5, RZ, 0x4, R5 ;  /* 0x00000004ff057819 */ /* 0x000fc60000011405 */
[----:B------:R-:W-:Y:S02]  /*1c20*/  IMAD.IADD R7, R0, 0x1, -R7 ;  /* 0x0000000100077824 */ /* 0x000fe400078e0a07 */
[----:B------:R1:W-:Y:S04]  /*1c30*/  STL [R14+0x4], R5 ;  /* 0x000004050e007387 */ /* 0x0003e80000100800 */
[----:B------:R1:W-:Y:S02]  /*1c40*/  STL [R14], R7 ;  /* 0x000000070e007387 */ /* 0x0003e40000100800 */
.L_x_22:
[----:B------:R-:W5:Y:S01]  /*1c50*/  LDC R17, c[0x0][0x3a4] ;  /* 0x0000e900ff117b82 */ /* 0x000f620000000800 */
[----:B01234-:R-:W-:Y:S02]  /*1c60*/  IMAD.MOV.U32 R3, RZ, RZ, 0x1 ;  /* 0x00000001ff037424 */ /* 0x01ffe400078e00ff */
[----:B------:R-:W-:Y:S02]  /*1c70*/  IMAD.MOV.U32 R7, RZ, RZ, RZ ;  /* 0x000000ffff077224 */ /* 0x000fe400078e00ff */
[----:B------:R-:W-:Y:S01]  /*1c80*/  IMAD.MOV.U32 R2, RZ, RZ, RZ ;  /* 0x000000ffff027224 */ /* 0x000fe200078e00ff */
[C---:B-----5:R-:W-:Y:S02]  /*1c90*/  ISETP.GE.U32.AND P1, PT, R17.reuse, 0x10, PT ;  /* 0x000000101100780c */ /* 0x060fe40003f26070 */
[----:B------:R-:W-:-:S04]  /*1ca0*/  LOP3.LUT R9, R17, 0xf, RZ, 0xc0, !PT ;  /* 0x0000000f11097812 */ /* 0x000fc800078ec0ff */
[----:B------:R-:W-:-:S07]  /*1cb0*/  ISETP.NE.AND P0, PT, R9, RZ, PT ;  /* 0x000000ff0900720c */ /* 0x000fce0003f05270 */
[----:B------:R-:W-:Y:S06]  /*1cc0*/  @!P1 BRA `(.L_x_29) ;  /* 0x0000000000889947 */ /* 0x000fec0003800000 */
[----:B------:R-:W-:Y:S01]  /*1cd0*/  LOP3.LUT R7, R17, 0x7ffffff0, RZ, 0xc0, !PT ;  /* 0x7ffffff011077812 */ /* 0x000fe200078ec0ff */
[----:B------:R-:W-:Y:S02]  /*1ce0*/  IMAD R0, R8, 0x4, R1 ;  /* 0x0000000408007824 */ /* 0x000fe400078e0201 */
[----:B------:R-:W-:Y:S02]  /*1cf0*/  IMAD.MOV.U32 R3, RZ, RZ, 0x1 ;  /* 0x00000001ff037424 */ /* 0x000fe400078e00ff */
[----:B------:R-:W-:Y:S02]  /*1d00*/  IMAD.MOV.U32 R2, RZ, RZ, RZ ;  /* 0x000000ffff027224 */ /* 0x000fe400078e00ff */
[----:B------:R-:W-:Y:S02]  /*1d10*/  VIADD R0, R0, 0xfffffff4 ;  /* 0xfffffff400007836 */ /* 0x000fe40000000000 */
[----:B------:R-:W-:-:S07]  /*1d20*/  IMAD.MOV R13, RZ, RZ, -R7 ;  /* 0x000000ffff0d7224 */ /* 0x000fce00078e0a07 */
.L_x_30:
[----:B------:R-:W2:Y:S04]  /*1d30*/  LDL R5, [R0+0xc] ;  /* 0x00000c0000057983 */ /* 0x000ea80000100800 */
[----:B------:R-:W3:Y:S04]  /*1d40*/  LDL R6, [R0+0x8] ;  /* 0x0000080000067983 */ /* 0x000ee80000100800 */
[----:B------:R-:W4:Y:S04]  /*1d50*/  LDL R12, [R0+0x4] ;  /* 0x00000400000c7983 */ /* 0x000f280000100800 */
[----:B------:R-:W5:Y:S04]  /*1d60*/  LDL R14, [R0] ;  /* 0x00000000000e7983 */ /* 0x000f680000100800 */
[----:B------:R-:W5:Y:S04]  /*1d70*/  LDL R16, [R0+-0x4] ;  /* 0xfffffc0000107983 */ /* 0x000f680000100800 */
[----:B------:R-:W5:Y:S04]  /*1d80*/  LDL R18, [R0+-0x8] ;  /* 0xfffff80000127983 */ /* 0x000f680000100800 */
[----:B------:R-:W5:Y:S04]  /*1d90*/  LDL R20, [R0+-0xc] ;  /* 0xfffff40000147983 */ /* 0x000f680000100800 */
[----:B------:R0:W5:Y:S01]  /*1da0*/  LDL R4, [R0+-0x10] ;  /* 0xfffff00000047983 */ /* 0x0001620000100800 */
[----:B------:R-:W-:-:S05]  /*1db0*/  VIADD R13, R13, 0x10 ;  /* 0x000000100d0d7836 */ /* 0x000fca0000000000 */
[----:B------:R-:W-:Y:S01]  /*1dc0*/  ISETP.NE.AND P1, PT, R13, RZ, PT ;  /* 0x000000ff0d00720c */ /* 0x000fe20003f25270 */
[----:B0-----:R-:W-:Y:S02]  /*1dd0*/  VIADD R0, R0, 0xffffffc0 ;  /* 0xffffffc000007836 */ /* 0x001fe40000000000 */
[-C--:B--2---:R-:W-:Y:S02]  /*1de0*/  IMAD R5, R5, R3.reuse, R2 ;  /* 0x0000000305057224 */ /* 0x084fe400078e0202 */
[-C--:B---3--:R-:W-:Y:S02]  /*1df0*/  IMAD R6, R6, R3.reuse, RZ ;  /* 0x0000000306067224 */ /* 0x088fe400078e02ff */
[-C--:B----4-:R-:W-:Y:S02]  /*1e00*/  IMAD R12, R12, R3.reuse, RZ ;  /* 0x000000030c0c7224 */ /* 0x090fe400078e02ff */
[----:B------:R-:W-:Y:S02]  /*1e10*/  IMAD R5, R6, 0x10, R5 ;  /* 0x0000001006057824 */ /* 0x000fe400078e0205 */
[----:B-----5:R-:W-:-:S02]  /*1e20*/  IMAD R14, R14, R3, RZ ;  /* 0x000000030e0e7224 */ /* 0x020fc400078e02ff */
[----:B------:R-:W-:Y:S02]  /*1e30*/  IMAD R5, R12, 0x100, R5 ;  /* 0x000001000c057824 */ /* 0x000fe400078e0205 */
[-C--:B------:R-:W-:Y:S02]  /*1e40*/  IMAD R16, R16, R3.reuse, RZ ;  /* 0x0000000310107224 */ /* 0x080fe400078e02ff */
[----:B------:R-:W-:Y:S02]  /*1e50*/  IMAD R5, R14, 0x1000, R5 ;  /* 0x000010000e057824 */ /* 0x000fe400078e0205 */
[-C--:B------:R-:W-:Y:S02]  /*1e60*/  IMAD R18, R18, R3.reuse, RZ ;  /* 0x0000000312127224 */ /* 0x080fe400078e02ff */
[----:B------:R-:W-:Y:S02]  /*1e70*/  IMAD R5, R16, 0x10000, R5 ;  /* 0x0001000010057824 */ /* 0x000fe400078e0205 */
[----:B------:R-:W-:-:S02]  /*1e80*/  IMAD R20, R20, R3, RZ ;  /* 0x0000000314147224 */ /* 0x000fc400078e02ff */
[----:B------:R-:W-:Y:S02]  /*1e90*/  IMAD R5, R18, 0x100000, R5 ;  /* 0x0010000012057824 */ /* 0x000fe400078e0205 */
[----:B------:R-:W-:Y:S02]  /*1ea0*/  IMAD R4, R4, R3, RZ ;  /* 0x0000000304047224 */ /* 0x000fe400078e02ff */
[----:B------:R-:W-:Y:S02]  /*1eb0*/  IMAD R5, R20, 0x1000000, R5 ;  /* 0x0100000014057824 */ /* 0x000fe400078e0205 */
[----:B------:R-:W-:Y:S02]  /*1ec0*/  IMAD.MOV.U32 R3, RZ, RZ, RZ ;  /* 0x000000ffff037224 */ /* 0x000fe400078e00ff */
[----:B------:R-:W-:Y:S01]  /*1ed0*/  IMAD R2, R4, 0x10000000, R5 ;  /* 0x1000000004027824 */ /* 0x000fe200078e0205 */
[----:B------:R-:W-:Y:S06]  /*1ee0*/  @P1 BRA `(.L_x_30) ;  /* 0xfffffffc00901947 */ /* 0x000fec000383ffff */
.L_x_29:
[----:B------:R-:W-:Y:S01]  /*1ef0*/  IMAD.MOV.U32 R5, RZ, RZ, RZ ;  /* 0x000000ffff057224 */ /* 0x000fe200078e00ff */
[----:B------:R-:W-:Y:S06]  /*1f00*/  @!P0 BRA `(.L_x_5) ;  /* 0x0000000400008947 */ /* 0x000fec0003800000 */
[----:B------:R-:W-:Y:S02]  /*1f10*/  ISETP.GE.U32.AND P0, PT, R9, 0x8, PT ;  /* 0x000000080900780c */ /* 0x000fe40003f06070 */
[----:B------:R-:W-:-:S04]  /*1f20*/  LOP3.LUT R15, R17, 0x7, RZ, 0xc0, !PT ;  /* 0x00000007110f7812 */ /* 0x000fc800078ec0ff */
[----:B------:R-:W-:-:S07]  /*1f30*/  ISETP.NE.AND P1, PT, R15, RZ, PT ;  /* 0x000000ff0f00720c */ /* 0x000fce0003f25270 */
[----:B------:R-:W-:Y:S06]  /*1f40*/  @!P0 BRA `(.L_x_31) ;  /* 0x00000000006c8947 */ /* 0x000fec0003800000 */
[----:B------:R-:W-:-:S04]  /*1f50*/  IMAD.IADD R0, R8, 0x1, -R7 ;  /* 0x0000000108007824 */ /* 0x000fc800078e0a07 */
[----:B------:R-:W-:-:S05]  /*1f60*/  IMAD R4, R0, 0x4, R1 ;  /* 0x0000000400047824 */ /* 0x000fca00078e0201 */
[----:B------:R-:W2:Y:S04]  /*1f70*/  LDL R6, [R4] ;  /* 0x0000000004067983 */ /* 0x000ea80000100800 */
[----:B------:R-:W3:Y:S04]  /*1f80*/  LDL R12, [R4+-0x4] ;  /* 0xfffffc00040c7983 */ /* 0x000ee80000100800 */
[----:B------:R-:W4:Y:S04]  /*1f90*/  LDL R14, [R4+-0x8] ;  /* 0xfffff800040e7983 */ /* 0x000f280000100800 */
[----:B------:R-:W5:Y:S04]  /*1fa0*/  LDL R16, [R4+-0xc] ;  /* 0xfffff40004107983 */ /* 0x000f680000100800 */
[----:B------:R-:W5:Y:S04]  /*1fb0*/  LDL R18, [R4+-0x10] ;  /* 0xfffff00004127983 */ /* 0x000f680000100800 */
[----:B------:R-:W5:Y:S04]  /*1fc0*/  LDL R20, [R4+-0x14] ;  /* 0xffffec0004147983 */ /* 0x000f680000100800 */
[----:B------:R-:W5:Y:S04]  /*1fd0*/  LDL R22, [R4+-0x18] ;  /* 0xffffe80004167983 */ /* 0x000f680000100800 */
[----:B------:R-:W5:Y:S01]  /*1fe0*/  LDL R0, [R4+-0x1c] ;  /* 0xffffe40004007983 */ /* 0x000f620000100800 */
[----:B------:R-:W-:-:S02]  /*1ff0*/  VIADD R7, R7, 0x8 ;  /* 0x0000000807077836 */ /* 0x000fc40000000000 */
[C---:B--2---:R-:W-:Y:S02]  /*2000*/  IMAD R6, R3.reuse, R6, R2 ;  /* 0x0000000603067224 */ /* 0x044fe400078e0202 */
[C---:B---3--:R-:W-:Y:S02]  /*2010*/  IMAD R9, R3.reuse, R12, RZ ;  /* 0x0000000c03097224 */ /* 0x048fe400078e02ff */
[----:B----4-:R-:W-:Y:S02]  /*2020*/  IMAD R13, R3, R14, RZ ;  /* 0x0000000e030d7224 */ /* 0x010fe400078e02ff */
[----:B------:R-:W-:Y:S02]  /*2030*/  IMAD R6, R9, 0x10, R6 ;  /* 0x0000001009067824 */ /* 0x000fe400078e0206 */
[----:B-----5:R-:W-:Y:S02]  /*2040*/  IMAD R9, R3, R16, RZ ;  /* 0x0000001003097224 */ /* 0x020fe400078e02ff */
[----:B------:R-:W-:-:S02]  /*2050*/  IMAD R6, R13, 0x100, R6 ;  /* 0x000001000d067824 */ /* 0x000fc400078e0206 */
[----:B------:R-:W-:Y:S02]  /*2060*/  IMAD R13, R3, R18, RZ ;  /* 0x00000012030d7224 */ /* 0x000fe400078e02ff */
[----:B------:R-:W-:Y:S02]  /*2070*/  IMAD R6, R9, 0x1000, R6 ;  /* 0x0000100009067824 */ /* 0x000fe400078e0206 */
[----:B------:R-:W-:Y:S02]  /*2080*/  IMAD R9, R3, R20, RZ ;  /* 0x0000001403097224 */ /* 0x000fe400078e02ff */
[----:B------:R-:W-:Y:S02]  /*2090*/  IMAD R6, R13, 0x10000, R6 ;  /* 0x000100000d067824 */ /* 0x000fe400078e0206 */
[----:B------:R-:W-:Y:S02]  /*20a0*/  IMAD R13, R3, R22, RZ ;  /* 0x00000016030d7224 */ /* 0x000fe400078e02ff */
[----:B------:R-:W-:-:S02]  /*20b0*/  IMAD R6, R9, 0x100000, R6 ;  /* 0x0010000009067824 */ /* 0x000fc400078e0206 */
[----:B------:R-:W-:Y:S02]  /*20c0*/  IMAD R9, R3, R0, RZ ;  /* 0x0000000003097224 */ /* 0x000fe400078e02ff */
[----:B------:R-:W-:Y:S02]  /*20d0*/  IMAD R6, R13, 0x1000000, R6 ;  /* 0x010000000d067824 */ /* 0x000fe400078e0206 */
[----:B------:R-:W-:Y:S02]  /*20e0*/  IMAD.MOV.U32 R3, RZ, RZ, RZ ;  /* 0x000000ffff037224 */ /* 0x000fe400078e00ff */
[----:B------:R-:W-:-:S07]  /*20f0*/  IMAD R2, R9, 0x10000000, R6 ;  /* 0x1000000009027824 */ /* 0x000fce00078e0206 */
.L_x_31:
[----:B------:R-:W-:Y:S05]  /*2100*/  @!P1 BRA `(.L_x_5) ;  /* 0x0000000000809947 */ /* 0x000fea0003800000 */
[----:B------:R-:W-:-:S13]  /*2110*/  ISETP.GE.U32.AND P0, PT, R15, 0x4, PT ;  /* 0x000000040f00780c */ /* 0x000fda0003f06070 */
[----:B------:R-:W-:-:S04]  /*2120*/  @P0 IMAD.IADD R0, R8, 0x1, -R7 ;  /* 0x0000000108000824 */ /* 0x000fc800078e0a07 */
[----:B------:R-:W-:-:S05]  /*2130*/  @P0 IMAD R0, R0, 0x4, R1 ;  /* 0x0000000400000824 */ /* 0x000fca00078e0201 */
[----:B------:R-:W2:Y:S04]  /*2140*/  @P0 LDL R4, [R0] ;  /* 0x0000000000040983 */ /* 0x000ea80000100800 */
[----:B------:R-:W3:Y:S04]  /*2150*/  @P0 LDL R12, [R0+-0x4] ;  /* 0xfffffc00000c0983 */ /* 0x000ee80000100800 */
[----:B------:R-:W4:Y:S04]  /*2160*/  @P0 LDL R14, [R0+-0x8] ;  /* 0xfffff800000e0983 */ /* 0x000f280000100800 */
[----:B------:R-:W5:Y:S01]  /*2170*/  @P0 LDL R16, [R0+-0xc] ;  /* 0xfffff40000100983 */ /* 0x000f620000100800 */
[----:B------:R-:W-:-:S02]  /*2180*/  @P0 IMAD.U32 R5, R3, 0x10000, RZ ;  /* 0x0001000003050824 */ /* 0x000fc400078e00ff */
[----:B------:R-:W-:Y:S02]  /*2190*/  @P0 VIADD R7, R7, 0x4 ;  /* 0x0000000407070836 */ /* 0x000fe40000000000 */
[----:B--2---:R-:W-:Y:S01]  /*21a0*/  @P0 IMAD R6, R3, R4, R2 ;  /* 0x0000000403060224 */ /* 0x004fe200078e0202 */
[----:B------:R-:W-:Y:S01]  /*21b0*/  LOP3.LUT R4, R17, 0x3, RZ, 0xc0, !PT ;  /* 0x0000000311047812 */ /* 0x000fe200078ec0ff */
[----:B---3--:R-:W-:-:S03]  /*21c0*/  @P0 IMAD R9, R3, R12, RZ ;  /* 0x0000000c03090224 */ /* 0x008fc600078e02ff */
[----:B------:R-:W-:Y:S01]  /*21d0*/  ISETP.NE.AND P1, PT, R4, RZ, PT ;  /* 0x000000ff0400720c */ /* 0x000fe20003f25270 */
[----:B----4-:R-:W-:Y:S02]  /*21e0*/  @P0 IMAD R13, R3, R14, RZ ;  /* 0x0000000e030d0224 */ /* 0x010fe400078e02ff */
[----:B------:R-:W-:Y:S02]  /*21f0*/  @P0 IMAD R6, R9, 0x10, R6 ;  /* 0x0000001009060824 */ /* 0x000fe400078e0206 */
[----:B-----5:R-:W-:Y:S02]  /*2200*/  @P0 IMAD R9, R3, R16, RZ ;  /* 0x0000001003090224 */ /* 0x020fe400078e02ff */
[----:B------:R-:W-:Y:S02]  /*2210*/  @P0 IMAD R6, R13, 0x100, R6 ;  /* 0x000001000d060824 */ /* 0x000fe400078e0206 */
[----:B------:R-:W-:Y:S02]  /*2220*/  @P0 IMAD.MOV.U32 R3, RZ, RZ, R5 ;  /* 0x000000ffff030224 */ /* 0x000fe400078e0005 */
[----:B------:R-:W-:-:S02]  /*2230*/  @P0 IMAD R2, R9, 0x1000, R6 ;  /* 0x0000100009020824 */ /* 0x000fc400078e0206 */
[----:B------:R-:W-:Y:S05]  /*2240*/  @!P1 BRA `(.L_x_5) ;  /* 0x0000000000309947 */ /* 0x000fea0003800000 */
[----:B------:R-:W-:Y:S02]  /*2250*/  IMAD.SHL.U32 R7, R7, 0x4, RZ ;  /* 0x0000000407077824 */ /* 0x000fe400078e00ff */
[----:B------:R-:W-:Y:S02]  /*2260*/  IMAD.MOV.U32 R5, RZ, RZ, R3 ;  /* 0x000000ffff057224 */ /* 0x000fe400078e0003 */
[----:B------:R-:W-:Y:S02]  /*2270*/  IMAD R0, R8, 0x4, -R7 ;  /* 0x0000000408007824 */ /* 0x000fe400078e0a07 */
[----:B------:R-:W-:Y:S02]  /*2280*/  IMAD.MOV R4, RZ, RZ, -R4 ;  /* 0x000000ffff047224 */ /* 0x000fe400078e0a04 */
[----:B------:R-:W-:-:S07]  /*2290*/  IMAD.IADD R3, R1, 0x1, R0 ;  /* 0x0000000101037824 */ /* 0x000fce00078e0200 */
.L_x_32:
[----:B------:R0:W2:Y:S01]  /*22a0*/  LDL R0, [R3] ;  /* 0x0000000003007983 */ /* 0x0000a20000100800 */
[----:B------:R-:W-:-:S05]  /*22b0*/  VIADD R4, R4, 0x1 ;  /* 0x0000000104047836 */ /* 0x000fca0000000000 */
[----:B------:R-:W-:Y:S01]  /*22c0*/  ISETP.NE.AND P0, PT, R4, RZ, PT ;  /* 0x000000ff0400720c */ /* 0x000fe20003f05270 */
[----:B0-----:R-:W-:Y:S02]  /*22d0*/  VIADD R3, R3, 0xfffffffc ;  /* 0xfffffffc03037836 */ /* 0x001fe40000000000 */
[----:B--2---:R-:W-:Y:S02]  /*22e0*/  IMAD R2, R0, R5, R2 ;  /* 0x0000000500027224 */ /* 0x004fe400078e0202 */
[----:B------:R-:W-:-:S08]  /*22f0*/  IMAD.SHL.U32 R5, R5, 0x10, RZ ;  /* 0x0000001005057824 */ /* 0x000fd000078e00ff */
[----:B------:R-:W-:Y:S05]  /*2300*/  @P0 BRA `(.L_x_32) ;  /* 0xfffffffc00e40947 */ /* 0x000fea000383ffff */
.L_x_5:
[----:B------:R-:W0:Y:S01]  /*2310*/  LDCU UR6, c[0x0][0x3a8] ;  /* 0x00007500ff0677ac */ /* 0x000e220008000800 */
[----:B------:R-:W1:Y:S01]  /*2320*/  LDCU.64 UR4, c[0x0][0x358] ;  /* 0x00006b00ff0477ac */ /* 0x000e620008000a00 */
[----:B0-----:R-:W-:-:S09]  /*2330*/  UISETP.GE.AND UP0, UPT, UR6, 0x1, UPT ;  /* 0x000000010600788c */ /* 0x001fd2000bf06270 */
[----:B-1----:R-:W-:Y:S05]  /*2340*/  BRA.U !UP0, `(.L_x_33) ;  /* 0x0000000508fc7547 */ /* 0x002fea000b800000 */
[----:B------:R-:W-:-:S05]  /*2350*/  VIADDMNMX R4, R17, 0x1, R8, !PT ;  /* 0x0000000111047846 */ /* 0x000fca0007800108 */
[----:B------:R-:W-:Y:S02]  /*2360*/  IMAD.IADD R0, R4, 0x1, -R17 ;  /* 0x0000000104007824 */ /* 0x000fe400078e0a11 */
[----:B------:R-:W-:-:S03]  /*2370*/  IMAD.IADD R4, R17, 0x1, -R4 ;  /* 0x0000000111047824 */ /* 0x000fc600078e0a04 */
[----:B------:R-:W-:Y:S02]  /*2380*/  LOP3.LUT R21, R0, 0xf, RZ, 0xc0, !PT ;  /* 0x0000000f00157812 */ /* 0x000fe400078ec0ff */
[----:B------:R-:W-:Y:S02]  /*2390*/  ISETP.GT.U32.AND P1, PT, R4, -0x10, PT ;  /* 0xfffffff00400780c */ /* 0x000fe40003f24070 */
[----:B------:R-:W-:-:S11]  /*23a0*/  ISETP.NE.AND P0, PT, R21, RZ, PT ;  /* 0x000000ff1500720c */ /* 0x000fd60003f05270 */
[----:B------:R-:W-:Y:S05]  /*23b0*/  @P1 BRA `(.L_x_34) ;  /* 0x0000000000e41947 */ /* 0x000fea0003800000 */
[----:B------:R-:W-:Y:S01]  /*23c0*/  LOP3.LUT R3, R0, 0xfffffff0, RZ, 0xc0, !PT ;  /* 0xfffffff000037812 */ /* 0x000fe200078ec0ff */
[----:B------:R-:W-:-:S04]  /*23d0*/  IMAD R4, R8, 0x4, R1 ;  /* 0x0000000408047824 */ /* 0x000fc800078e0201 */
[----:B------:R-:W-:Y:S02]  /*23e0*/  VIADD R4, R4, 0xffffffe4 ;  /* 0xffffffe404047836 */ /* 0x000fe40000000000 */
[----:B------:R-:W-:-:S07]  /*23f0*/  IMAD.MOV R3, RZ, RZ, -R3 ;  /* 0x000000ffff037224 */ /* 0x000fce00078e0a03 */
.L_x_35:
[----:B------:R-:W-:-:S05]  /*2400*/  IMAD R23, R11, -0x4, R4 ;  /* 0xfffffffc0b177824 */ /* 0x000fca00078e0204 */
[----:B------:R-:W2:Y:S04]  /*2410*/  LDL R17, [R23+0x1c] ;  /* 0x00001c0017117983 */ /* 0x000ea80000100800 */
[----:B------:R-:W3:Y:S04]  /*2420*/  LDL R19, [R23+0x18] ;  /* 0x0000180017137983 */ /* 0x000ee80000100800 */
[----:B------:R-:W4:Y:S04]  /*2430*/  LDL R15, [R23+0x14] ;  /* 0x00001400170f7983 */ /* 0x000f280000100800 */
[----:B------:R-:W5:Y:S04]  /*2440*/  LDL R13, [R23+0x10] ;  /* 0x00001000170d7983 */ /* 0x000f680000100800 */
[----:B------:R-:W5:Y:S04]  /*2450*/  LDL R9, [R23+0xc] ;  /* 0x00000c0017097983 */ /* 0x000f680000100800 */
[----:B------:R-:W5:Y:S04]  /*2460*/  LDL R7, [R23+0x8] ;  /* 0x0000080017077983 */ /* 0x000f680000100800 */
[----:B------:R-:W5:Y:S04]  /*2470*/  LDL R28, [R23+0x4] ;  /* 0x00000400171c7983 */ /* 0x000f680000100800 */
[----:B------:R-:W5:Y:S04]  /*2480*/  LDL R26, [R23] ;  /* 0x00000000171a7983 */ /* 0x000f680000100800 */
[----:B------:R-:W5:Y:S04]  /*2490*/  LDL R24, [R23+-0x4] ;  /* 0xfffffc0017187983 */ /* 0x000f680000100800 */
[----:B------:R-:W5:Y:S04]  /*24a0*/  LDL R22, [R23+-0x8] ;  /* 0xfffff80017167983 */ /* 0x000f680000100800 */
[----:B------:R-:W5:Y:S04]  /*24b0*/  LDL R20, [R23+-0xc] ;  /* 0xfffff40017147983 */ /* 0x000f680000100800 */
[----:B------:R-:W5:Y:S04]  /*24c0*/  LDL R18, [R23+-0x10] ;  /* 0xfffff00017127983 */ /* 0x000f680000100800 */
[----:B------:R-:W5:Y:S04]  /*24d0*/  LDL R16, [R23+-0x14] ;  /* 0xffffec0017107983 */ /* 0x000f680000100800 */
[----:B------:R-:W5:Y:S04]  /*24e0*/  LDL R14, [R23+-0x18] ;  /* 0xffffe800170e7983 */ /* 0x000f680000100800 */
[----:B------:R-:W5:Y:S04]  /*24f0*/  LDL R6, [R23+-0x1c] ;  /* 0xffffe40017067983 */ /* 0x000f680000100800 */
[----:B------:R-:W5:Y:S01]  /*2500*/  LDL R12, [R23+-0x20] ;  /* 0xffffe000170c7983 */ /* 0x000f620000100800 */
[----:B------:R-:W-:-:S02]  /*2510*/  VIADD R3, R3, 0x10 ;  /* 0x0000001003037836 */ /* 0x000fc40000000000 */
[----:B------:R-:W-:-:S03]  /*2520*/  VIADD R11, R11, 0x10 ;  /* 0x000000100b0b7836 */ /* 0x000fc60000000000 */
[----:B------:R-:W-:Y:S01]  /*2530*/  ISETP.NE.AND P1, PT, R3, RZ, PT ;  /* 0x000000ff0300720c */ /* 0x000fe20003f25270 */
[-C--:B--2---:R-:W-:Y:S02]  /*2540*/  IMAD R17, R17, R5.reuse, R2 ;  /* 0x0000000511117224 */ /* 0x084fe400078e0202 */
[----:B---3--:R-:W-:-:S04]  /*2550*/  IMAD R2, R19, R5, RZ ;  /* 0x0000000513027224 */ /* 0x008fc800078e02ff */
[----:B------:R-:W-:Y:S02]  /*2560*/  IMAD R2, R2, 0x2, R17 ;  /* 0x0000000202027824 */ /* 0x000fe400078e0211 */
[-C--:B----4-:R-:W-:Y:S02]  /*2570*/  IMAD R15, R15, R5.reuse, RZ ;  /* 0x000000050f0f7224 */ /* 0x090fe400078e02ff */
[-C--:B-----5:R-:W-:Y:S02]  /*2580*/  IMAD R13, R13, R5.reuse, RZ ;  /* 0x000000050d0d7224 */ /* 0x0a0fe400078e02ff */
[----:B------:R-:W-:Y:S02]  /*2590*/  IMAD R2, R15, 0x4, R2 ;  /* 0x000000040f027824 */ /* 0x000fe400078e0202 */
[----:B------:R-:W-:Y:S02]  /*25a0*/  IMAD R9, R9, R5, RZ ;  /* 0x0000000509097224 */ /* 0x000fe400078e02ff */
[----:B------:R-:W-:-:S02]  /*25b0*/  IMAD R2, R13, 0x8, R2 ;  /* 0x000000080d027824 */ /* 0x000fc400078e0202 */
[-C--:B------:R-:W-:Y:S02]  /*25c0*/  IMAD R7, R7, R5.reuse, RZ ;  /* 0x0000000507077224 */ /* 0x080fe400078e02ff */
[----:B------:R-:W-:Y:S02]  /*25d0*/  IMAD R2, R9, 0x10, R2 ;  /* 0x0000001009027824 */ /* 0x000fe400078e0202 */
[-C--:B------:R-:W-:Y:S02]  /*25e0*/  IMAD R9, R28, R5.reuse, RZ ;  /* 0x000000051c097224 */ /* 0x080fe400078e02ff */
        /* <DEDUP_REMOVED lines=17> */
[----:B------:R-:W-:Y:S02]  /*2700*/  IMAD R7, R12, R5, RZ ;  /* 0x000000050c077224 */ /* 0x000fe400078e02ff */
[----:B------:R-:W-:Y:S02]  /*2710*/  IMAD R2, R9, 0x4000, R2 ;  /* 0x0000400009027824 */ /* 0x000fe400078e0202 */
[----:B------:R-:W-:Y:S02]  /*2720*/  IMAD.U32 R5, R5, 0x10000, RZ ;  /* 0x0001000005057824 */ /* 0x000fe400078e00ff */
[----:B------:R-:W-:Y:S01]  /*2730*/  IMAD R2, R7, 0x8000, R2 ;  /* 0x0000800007027824 */ /* 0x000fe200078e0202 */
[----:B------:R-:W-:Y:S06]  /*2740*/  @P1 BRA `(.L_x_35) ;  /* 0xfffffffc002c1947 */ /* 0x000fec000383ffff */
.L_x_34:
[----:B------:R-:W-:Y:S05]  /*2750*/  @!P0 BRA `(.L_x_33) ;  /* 0x0000000000f88947 */ /* 0x000fea0003800000 */
        /* <DEDUP_REMOVED lines=17> */
[C---:B----4-:R-:W-:Y:S02]  /*2870*/  IMAD R12, R5.reuse, R12, RZ ;  /* 0x0000000c050c7224 */ /* 0x050fe400078e02ff */
[----:B------:R-:W-:Y:S02]  /*2880*/  IMAD R3, R6, 0x2, R3 ;  /* 0x0000000206037824 */ /* 0x000fe400078e0203 */
[----:B-----5:R-:W-:Y:S02]  /*2890*/  IMAD R14, R5, R14, RZ ;  /* 0x0000000e050e7224 */ /* 0x020fe400078e02ff */
[----:B------:R-:W-:-:S02]  /*28a0*/  IMAD R3, R12, 0x4, R3 ;  /* 0x000000040c037824 */ /* 0x000fc400078e0203 */
[C---:B------:R-:W-:Y:S02]  /*28b0*/  IMAD R16, R5.reuse, R16, RZ ;  /* 0x0000001005107224 */ /* 0x040fe400078e02ff */
[----:B------:R-:W-:Y:S02]  /*28c0*/  IMAD R3, R14, 0x8, R3 ;  /* 0x000000080e037824 */ /* 0x000fe400078e0203 */
[C---:B------:R-:W-:Y:S02]  /*28d0*/  IMAD R18, R5.reuse, R18, RZ ;  /* 0x0000001205127224 */ /* 0x040fe400078e02ff */
[----:B------:R-:W-:Y:S02]  /*28e0*/  IMAD R3, R16, 0x10, R3 ;  /* 0x0000001010037824 */ /* 0x000fe400078e0203 */
[----:B------:R-:W-:Y:S02]  /*28f0*/  IMAD R20, R5, R20, RZ ;  /* 0x0000001405147224 */ /* 0x000fe400078e02ff */
[----:B------:R-:W-:-:S02]  /*2900*/  IMAD R3, R18, 0x20, R3 ;  /* 0x0000002012037824 */ /* 0x000fc400078e0203 */
[C---:B------:R-:W-:Y:S02]  /*2910*/  IMAD R22, R5.reuse, R22, RZ ;  /* 0x0000001605167224 */ /* 0x040fe400078e02ff */
[----:B------:R-:W-:Y:S02]  /*2920*/  IMAD R3, R20, 0x40, R3 ;  /* 0x0000004014037824 */ /* 0x000fe400078e0203 */
[----:B------:R-:W-:Y:S02]  /*2930*/  IMAD.SHL.U32 R5, R5, 0x100, RZ ;  /* 0x0000010005057824 */ /* 0x000fe400078e00ff */
[----:B------:R-:W-:-:S07]  /*2940*/  IMAD R2, R22, 0x80, R3 ;  /* 0x0000008016027824 */ /* 0x000fce00078e0203 */
.L_x_36:
        /* <DEDUP_REMOVED lines=18> */
[----:B------:R-:W-:Y:S02]  /*2a70*/  IMAD.SHL.U32 R5, R5, 0x10, RZ ;  /* 0x0000001005057824 */ /* 0x000fe400078e00ff */
[----:B------:R-:W-:-:S07]  /*2a80*/  IMAD R2, R14, 0x8, R3 ;  /* 0x000000080e027824 */ /* 0x000fce00078e0203 */
.L_x_37:
[----:B------:R-:W-:Y:S05]  /*2a90*/  @!P1 BRA `(.L_x_33) ;  /* 0x0000000000289947 */ /* 0x000fea0003800000 */
[----:B------:R-:W-:Y:S02]  /*2aa0*/  IMAD R8, R8, 0x4, R1 ;  /* 0x0000000408087824 */ /* 0x000fe400078e0201 */
[----:B------:R-:W-:-:S07]  /*2ab0*/  IMAD.MOV R0, RZ, RZ, -R0 ;  /* 0x000000ffff007224 */ /* 0x000fce00078e0a00 */
.L_x_38:
[----:B------:R-:W-:-:S06]  /*2ac0*/  IMAD R3, R11, -0x4, R8 ;  /* 0xfffffffc0b037824 */ /* 0x000fcc00078e0208 */
[----:B------:R-:W2:Y:S01]  /*2ad0*/  LDL R3, [R3] ;  /* 0x0000000003037983 */ /* 0x000ea20000100800 */
[----:B------:R-:W-:Y:S02]  /*2ae0*/  VIADD R0, R0, 0x1 ;  /* 0x0000000100007836 */ /* 0x000fe40000000000 */
[----:B------:R-:W-:-:S03]  /*2af0*/  VIADD R11, R11, 0x1 ;  /* 0x000000010b0b7836 */ /* 0x000fc60000000000 */
[----:B------:R-:W-:Y:S01]  /*2b00*/  ISETP.NE.AND P0, PT, R0, RZ, PT ;  /* 0x000000ff0000720c */ /* 0x000fe20003f05270 */
[----:B--2---:R-:W-:Y:S02]  /*2b10*/  IMAD R2, R3, R5, R2 ;  /* 0x0000000503027224 */ /* 0x004fe400078e0202 */
[----:B------:R-:W-:-:S10]  /*2b20*/  IMAD.SHL.U32 R5, R5, 0x2, RZ ;  /* 0x0000000205057824 */ /* 0x000fd400078e00ff */
[----:B------:R-:W-:Y:S05]  /*2b30*/  @P0 BRA `(.L_x_38) ;  /* 0xfffffffc00e00947 */ /* 0x000fea000383ffff */
.L_x_33:
[----:B------:R-:W0:Y:S08]  /*2b40*/  LDC.64 R6, c[0x0][0x380] ;  /* 0x0000e000ff067b82 */ /* 0x000e300000000a00 */
[----:B------:R-:W1:Y:S08]  /*2b50*/  LDC.64 R4, c[0x0][0x390] ;  /* 0x0000e400ff047b82 */ /* 0x000e700000000a00 */
[----:B------:R-:W2:Y:S01]  /*2b60*/  LDC.64 R8, c[0x0][0x388] ;  /* 0x0000e200ff087b82 */ /* 0x000ea20000000a00 */
[----:B0-----:R-:W-:-:S06]  /*2b70*/  IMAD.WIDE R6, R10, 0x2, R6 ;  /* 0x000000020a067825 */ /* 0x001fcc00078e0206 */
[----:B------:R-:W3:Y:S01]  /*2b80*/  LDG.E.U16 R7, desc[UR4][R6.64] ;  /* 0x0000000406077981 */ /* 0x000ee2000c1e1500 */
[----:B-1----:R-:W-:-:S04]  /*2b90*/  IMAD.WIDE R4, R2, 0x2, R4 ;  /* 0x0000000202047825 */ /* 0x002fc800078e0204 */
[----:B--2---:R-:W-:Y:S02]  /*2ba0*/  IMAD.WIDE R10, R10, 0x2, R8 ;  /* 0x000000020a0a7825 */ /* 0x004fe400078e0208 */
[----:B------:R-:W0:Y:S01]  /*2bb0*/  LDC.64 R8, c[0x0][0x398] ;  /* 0x0000e600ff087b82 */ /* 0x000e220000000a00 */
[----:B---3--:R-:W-:Y:S04]  /*2bc0*/  STG.E.U16 desc[UR4][R4.64], R7 ;  /* 0x0000000704007986 */ /* 0x008fe8000c101504 */
[----:B------:R-:W2:Y:S01]  /*2bd0*/  LDG.E.U16 R11, desc[UR4][R10.64] ;  /* 0x000000040a0b7981 */ /* 0x000ea2000c1e1500 */
[----:B0-----:R-:W-:-:S05]  /*2be0*/  IMAD.WIDE R2, R2, 0x2, R8 ;  /* 0x0000000202027825 */ /* 0x001fca00078e0208 */
[----:B--2---:R-:W-:Y:S01]  /*2bf0*/  STG.E.U16 desc[UR4][R2.64], R11 ;  /* 0x0000000b02007986 */ /* 0x004fe2000c101504 */
[----:B------:R-:W-:Y:S05]  /*2c00*/  EXIT ;  /* 0x000000000000794d */ /* 0x000fea0003800000 */
.L_x_39:
[----:B------:R-:W-:-:S00]  /*2c10*/  BRA `(.L_x_39) ;  /* 0xfffffffc00fc7947 */ /* 0x000fc0000383ffff */
[----:B------:R-:W-:-:S00]  /*2c20*/  NOP ;  /* 0x0000000000007918 */ /* 0x000fc00000000000 */
        /* <DEDUP_REMOVED lines=13> */
.L_x_40:


//--------------------- .nv.shared.reserved.0     --------------------------
	.section	.nv.shared.reserved.0,"aw",@nobits
	.weak		__nv_reservedSMEM_offset_0_alias
	.size		__nv_reservedSMEM_offset_0_alias, 0, 64
	.other		__nv_reservedSMEM_offset_0_alias,@"STO_CUDA_RESERVED_SHARED STV_DEFAULT"
__nv_reservedSMEM_offset_0_alias:
	.zero		0
	.zero		64


//--------------------- .nv.constant0._Z15TransposeKernelP6__halfS0_S0_S0_iii --------------------------
	.section	.nv.constant0._Z15TransposeKernelP6__halfS0_S0_S0_iii,"a",@progbits
	.sectionflags	@""
	.align	4
.nv.constant0._Z15TransposeKernelP6__halfS0_S0_S0_iii:
	.zero		940


//--------------------- SYMBOLS --------------------------

	.type		.nv.reservedSmem.offset0,@object
	.size		.nv.reservedSmem.offset0,0x4
